//
// Generated by NVIDIA NVVM Compiler
//
// Compiler Build ID: CL-36424714
// Cuda compilation tools, release 13.0, V13.0.88
// Based on NVVM 20.0.0
//

.version 9.0
.target sm_100
.address_size 64

	// .globl	resizePrototypesKernel
// _ZZ14laneFillKernelE8leftMost has been demoted
// _ZZ14laneFillKernelE9rightMost has been demoted

.visible .entry resizePrototypesKernel(
	.param .u64 .ptr .align 1 resizePrototypesKernel_param_0,
	.param .u64 .ptr .align 1 resizePrototypesKernel_param_1,
	.param .u32 resizePrototypesKernel_param_2,
	.param .u32 resizePrototypesKernel_param_3,
	.param .u32 resizePrototypesKernel_param_4,
	.param .u32 resizePrototypesKernel_param_5,
	.param .u32 resizePrototypesKernel_param_6
)
{
	.reg .pred 	%p<10>;
	.reg .b32 	%r<41>;
	.reg .b32 	%f<34>;
	.reg .b64 	%rd<17>;

	ld.param.u64 	%rd1, [resizePrototypesKernel_param_0];
	ld.param.u64 	%rd2, [resizePrototypesKernel_param_1];
	ld.param.u32 	%r4, [resizePrototypesKernel_param_2];
	ld.param.u32 	%r5, [resizePrototypesKernel_param_3];
	ld.param.u32 	%r6, [resizePrototypesKernel_param_4];
	ld.param.u32 	%r9, [resizePrototypesKernel_param_5];
	ld.param.u32 	%r8, [resizePrototypesKernel_param_6];
	mov.u32 	%r1, %ctaid.z;
	mov.u32 	%r10, %ctaid.y;
	mov.u32 	%r11, %ntid.y;
	mov.u32 	%r12, %tid.y;
	mad.lo.s32 	%r13, %r10, %r11, %r12;
	mov.u32 	%r14, %ctaid.x;
	mov.u32 	%r15, %ntid.x;
	mov.u32 	%r16, %tid.x;
	mad.lo.s32 	%r3, %r14, %r15, %r16;
	setp.ge.s32 	%p1, %r1, %r4;
	setp.ge.s32 	%p2, %r13, %r9;
	or.pred  	%p3, %p1, %p2;
	setp.ge.s32 	%p4, %r3, %r8;
	or.pred  	%p5, %p3, %p4;
	@%p5 bra 	$L__BB0_2;
	cvta.to.global.u64 	%rd3, %rd1;
	cvta.to.global.u64 	%rd4, %rd2;
	cvt.rn.f32.u32 	%f1, %r13;
	add.f32 	%f2, %f1, 0f3F000000;
	cvt.rn.f32.s32 	%f3, %r5;
	mul.f32 	%f4, %f2, %f3;
	cvt.rn.f32.u32 	%f5, %r9;
	div.rn.f32 	%f6, %f4, %f5;
	add.f32 	%f7, %f6, 0fBF000000;
	cvt.rn.f32.s32 	%f8, %r3;
	add.f32 	%f9, %f8, 0f3F000000;
	cvt.rn.f32.s32 	%f10, %r6;
	mul.f32 	%f11, %f9, %f10;
	cvt.rn.f32.s32 	%f12, %r8;
	div.rn.f32 	%f13, %f11, %f12;
	add.f32 	%f14, %f13, 0fBF000000;
	cvt.rzi.s32.f32 	%r17, %f7;
	add.s32 	%r18, %r5, -1;
	setp.lt.s32 	%p6, %r17, 0;
	min.s32 	%r19, %r17, %r18;
	selp.b32 	%r20, 0, %r19, %p6;
	cvt.rzi.s32.f32 	%r21, %f14;
	add.s32 	%r22, %r6, -1;
	setp.lt.s32 	%p7, %r21, 0;
	min.s32 	%r23, %r21, %r22;
	selp.b32 	%r24, 0, %r23, %p7;
	add.s32 	%r25, %r20, 1;
	setp.lt.s32 	%p8, %r20, -1;
	min.s32 	%r26, %r25, %r18;
	selp.b32 	%r27, 0, %r26, %p8;
	add.s32 	%r28, %r24, 1;
	setp.lt.s32 	%p9, %r24, -1;
	min.s32 	%r29, %r28, %r22;
	selp.b32 	%r30, 0, %r29, %p9;
	cvt.rn.f32.s32 	%f15, %r20;
	sub.f32 	%f16, %f7, %f15;
	cvt.rn.f32.s32 	%f17, %r24;
	sub.f32 	%f18, %f14, %f17;
	mul.lo.s32 	%r31, %r5, %r1;
	mul.lo.s32 	%r32, %r31, %r6;
	mul.wide.s32 	%rd5, %r32, 4;
	add.s64 	%rd6, %rd3, %rd5;
	mul.lo.s32 	%r33, %r20, %r6;
	add.s32 	%r34, %r33, %r24;
	mul.wide.s32 	%rd7, %r34, 4;
	add.s64 	%rd8, %rd6, %rd7;
	ld.global.nc.f32 	%f19, [%rd8];
	add.s32 	%r35, %r30, %r33;
	mul.wide.s32 	%rd9, %r35, 4;
	add.s64 	%rd10, %rd6, %rd9;
	ld.global.nc.f32 	%f20, [%rd10];
	mul.lo.s32 	%r36, %r27, %r6;
	add.s32 	%r37, %r36, %r24;
	mul.wide.s32 	%rd11, %r37, 4;
	add.s64 	%rd12, %rd6, %rd11;
	ld.global.nc.f32 	%f21, [%rd12];
	add.s32 	%r38, %r36, %r30;
	mul.wide.s32 	%rd13, %r38, 4;
	add.s64 	%rd14, %rd6, %rd13;
	ld.global.nc.f32 	%f22, [%rd14];
	mov.f32 	%f23, 0f3F800000;
	sub.f32 	%f24, %f23, %f16;
	mul.f32 	%f25, %f24, %f19;
	sub.f32 	%f26, %f23, %f18;
	mul.f32 	%f27, %f24, %f20;
	mul.f32 	%f28, %f18, %f27;
	fma.rn.f32 	%f29, %f26, %f25, %f28;
	mul.f32 	%f30, %f16, %f21;
	fma.rn.f32 	%f31, %f26, %f30, %f29;
	mul.f32 	%f32, %f16, %f22;
	fma.rn.f32 	%f33, %f18, %f32, %f31;
	mad.lo.s32 	%r39, %r8, %r13, %r3;
	mad.lo.s32 	%r40, %r39, %r4, %r1;
	mul.wide.s32 	%rd15, %r40, 4;
	add.s64 	%rd16, %rd4, %rd15;
	st.global.f32 	[%rd16], %f33;
$L__BB0_2:
	ret;

}
	// .globl	sigmoidThresholdKernel
.visible .entry sigmoidThresholdKernel(
	.param .u64 .ptr .align 1 sigmoidThresholdKernel_param_0,
	.param .u64 .ptr .align 1 sigmoidThresholdKernel_param_1,
	.param .u32 sigmoidThresholdKernel_param_2,
	.param .u32 sigmoidThresholdKernel_param_3
)
{
	.reg .pred 	%p<5>;
	.reg .b16 	%rs<2>;
	.reg .b32 	%r<10>;
	.reg .b32 	%f<6>;
	.reg .b64 	%rd<9>;

	ld.param.u64 	%rd1, [sigmoidThresholdKernel_param_0];
	ld.param.u64 	%rd2, [sigmoidThresholdKernel_param_1];
	ld.param.u32 	%r3, [sigmoidThresholdKernel_param_2];
	ld.param.u32 	%r4, [sigmoidThresholdKernel_param_3];
	mov.u32 	%r5, %ctaid.x;
	mov.u32 	%r6, %ntid.x;
	mov.u32 	%r7, %tid.x;
	mad.lo.s32 	%r1, %r5, %r6, %r7;
	mov.u32 	%r2, %ctaid.y;
	setp.ge.s32 	%p1, %r2, %r3;
	setp.ge.s32 	%p2, %r1, %r4;
	or.pred  	%p3, %p1, %p2;
	@%p3 bra 	$L__BB1_2;
	cvta.to.global.u64 	%rd3, %rd1;
	cvta.to.global.u64 	%rd4, %rd2;
	mad.lo.s32 	%r8, %r3, %r1, %r2;
	mul.wide.s32 	%rd5, %r8, 4;
	add.s64 	%rd6, %rd3, %rd5;
	ld.global.nc.f32 	%f1, [%rd6];
	mul.f32 	%f2, %f1, 0fBFB8AA3B;
	ex2.approx.f32 	%f3, %f2;
	add.f32 	%f4, %f3, 0f3F800000;
	rcp.rn.f32 	%f5, %f4;
	setp.gt.f32 	%p4, %f5, 0f3F000000;
	selp.u16 	%rs1, 1, 0, %p4;
	mad.lo.s32 	%r9, %r4, %r2, %r1;
	cvt.s64.s32 	%rd7, %r9;
	add.s64 	%rd8, %rd4, %rd7;
	st.global.u8 	[%rd8], %rs1;
$L__BB1_2:
	ret;

}
	// .globl	laneFillKernel
.visible .entry laneFillKernel(
	.param .u64 .ptr .align 1 laneFillKernel_param_0,
	.param .u64 .ptr .align 1 laneFillKernel_param_1,
	.param .u64 .ptr .align 1 laneFillKernel_param_2,
	.param .u32 laneFillKernel_param_3,
	.param .u32 laneFillKernel_param_4
)
{
	.reg .pred 	%p<53>;
	.reg .b16 	%rs<62>;
	.reg .b32 	%r<126>;
	.reg .b64 	%rd<34>;
	// demoted variable
	.shared .align 4 .u32 _ZZ14laneFillKernelE8leftMost;
	// demoted variable
	.shared .align 4 .u32 _ZZ14laneFillKernelE9rightMost;
	ld.param.u64 	%rd11, [laneFillKernel_param_0];
	ld.param.u64 	%rd9, [laneFillKernel_param_1];
	ld.param.u64 	%rd10, [laneFillKernel_param_2];
	ld.param.u32 	%r39, [laneFillKernel_param_3];
	ld.param.u32 	%r38, [laneFillKernel_param_4];
	cvta.to.global.u64 	%rd1, %rd11;
	mov.u32 	%r1, %ctaid.y;
	mov.u32 	%r40, %ctaid.x;
	mov.u32 	%r41, %ntid.x;
	mov.u32 	%r2, %tid.x;
	mad.lo.s32 	%r3, %r40, %r41, %r2;
	setp.ge.s32 	%p1, %r1, %r39;
	setp.ge.s32 	%p2, %r3, %r38;
	or.pred  	%p3, %p1, %p2;
	@%p3 bra 	$L__BB2_21;
	setp.ne.s32 	%p4, %r2, 0;
	@%p4 bra 	$L__BB2_20;
	setp.lt.s32 	%p5, %r38, 1;
	mov.b32 	%r121, -1;
	@%p5 bra 	$L__BB2_15;
	mul.lo.s32 	%r4, %r38, %r1;
	and.b32  	%r5, %r38, 15;
	setp.lt.u32 	%p6, %r38, 16;
	mov.b32 	%r121, -1;
	mov.b32 	%r110, 0;
	@%p6 bra 	$L__BB2_6;
	and.b32  	%r110, %r38, 2147483632;
	cvt.u64.u32 	%rd12, %r4;
	add.s64 	%rd13, %rd12, %rd1;
	add.s64 	%rd33, %rd13, 7;
	mov.b32 	%r121, -1;
	mov.b32 	%r122, 0;
$L__BB2_5:
	.pragma "nounroll";
	ld.global.nc.u8 	%rs1, [%rd33+-7];
	cvt.u16.u8 	%rs2, %rs1;
	setp.eq.s16 	%p7, %rs2, 0;
	selp.b32 	%r48, %r121, %r122, %p7;
	ld.global.nc.u8 	%rs3, [%rd33+-6];
	cvt.u16.u8 	%rs4, %rs3;
	setp.eq.s16 	%p8, %rs4, 0;
	add.s32 	%r49, %r122, 1;
	selp.b32 	%r50, %r48, %r49, %p8;
	ld.global.nc.u8 	%rs5, [%rd33+-5];
	cvt.u16.u8 	%rs6, %rs5;
	setp.eq.s16 	%p9, %rs6, 0;
	add.s32 	%r51, %r122, 2;
	selp.b32 	%r52, %r50, %r51, %p9;
	ld.global.nc.u8 	%rs7, [%rd33+-4];
	cvt.u16.u8 	%rs8, %rs7;
	setp.eq.s16 	%p10, %rs8, 0;
	add.s32 	%r53, %r122, 3;
	selp.b32 	%r54, %r52, %r53, %p10;
	ld.global.nc.u8 	%rs9, [%rd33+-3];
	cvt.u16.u8 	%rs10, %rs9;
	setp.eq.s16 	%p11, %rs10, 0;
	add.s32 	%r55, %r122, 4;
	selp.b32 	%r56, %r54, %r55, %p11;
	ld.global.nc.u8 	%rs11, [%rd33+-2];
	cvt.u16.u8 	%rs12, %rs11;
	setp.eq.s16 	%p12, %rs12, 0;
	add.s32 	%r57, %r122, 5;
	selp.b32 	%r58, %r56, %r57, %p12;
	ld.global.nc.u8 	%rs13, [%rd33+-1];
	cvt.u16.u8 	%rs14, %rs13;
	setp.eq.s16 	%p13, %rs14, 0;
	add.s32 	%r59, %r122, 6;
	selp.b32 	%r60, %r58, %r59, %p13;
	ld.global.nc.u8 	%rs15, [%rd33];
	cvt.u16.u8 	%rs16, %rs15;
	setp.eq.s16 	%p14, %rs16, 0;
	add.s32 	%r61, %r122, 7;
	selp.b32 	%r62, %r60, %r61, %p14;
	ld.global.nc.u8 	%rs17, [%rd33+1];
	cvt.u16.u8 	%rs18, %rs17;
	setp.eq.s16 	%p15, %rs18, 0;
	add.s32 	%r63, %r122, 8;
	selp.b32 	%r64, %r62, %r63, %p15;
	ld.global.nc.u8 	%rs19, [%rd33+2];
	cvt.u16.u8 	%rs20, %rs19;
	setp.eq.s16 	%p16, %rs20, 0;
	add.s32 	%r65, %r122, 9;
	selp.b32 	%r66, %r64, %r65, %p16;
	ld.global.nc.u8 	%rs21, [%rd33+3];
	cvt.u16.u8 	%rs22, %rs21;
	setp.eq.s16 	%p17, %rs22, 0;
	add.s32 	%r67, %r122, 10;
	selp.b32 	%r68, %r66, %r67, %p17;
	ld.global.nc.u8 	%rs23, [%rd33+4];
	cvt.u16.u8 	%rs24, %rs23;
	setp.eq.s16 	%p18, %rs24, 0;
	add.s32 	%r69, %r122, 11;
	selp.b32 	%r70, %r68, %r69, %p18;
	ld.global.nc.u8 	%rs25, [%rd33+5];
	cvt.u16.u8 	%rs26, %rs25;
	setp.eq.s16 	%p19, %rs26, 0;
	add.s32 	%r71, %r122, 12;
	selp.b32 	%r72, %r70, %r71, %p19;
	ld.global.nc.u8 	%rs27, [%rd33+6];
	cvt.u16.u8 	%rs28, %rs27;
	setp.eq.s16 	%p20, %rs28, 0;
	add.s32 	%r73, %r122, 13;
	selp.b32 	%r74, %r72, %r73, %p20;
	ld.global.nc.u8 	%rs29, [%rd33+7];
	cvt.u16.u8 	%rs30, %rs29;
	setp.eq.s16 	%p21, %rs30, 0;
	add.s32 	%r75, %r122, 14;
	selp.b32 	%r76, %r74, %r75, %p21;
	ld.global.nc.u8 	%rs31, [%rd33+8];
	cvt.u16.u8 	%rs32, %rs31;
	setp.eq.s16 	%p22, %rs32, 0;
	add.s32 	%r77, %r122, 15;
	selp.b32 	%r121, %r76, %r77, %p22;
	add.s64 	%rd33, %rd33, 16;
	add.s32 	%r122, %r122, 16;
	setp.eq.s32 	%p23, %r122, %r110;
	@%p23 bra 	$L__BB2_6;
	bra.uni 	$L__BB2_5;
$L__BB2_6:
	setp.eq.s32 	%p24, %r5, 0;
	@%p24 bra 	$L__BB2_15;
	and.b32  	%r10, %r38, 7;
	setp.lt.u32 	%p25, %r5, 8;
	@%p25 bra 	$L__BB2_9;
	add.s32 	%r79, %r110, %r4;
	cvt.u64.u32 	%rd14, %r79;
	add.s64 	%rd15, %rd1, %rd14;
	ld.global.nc.u8 	%rs33, [%rd15];
	cvt.u16.u8 	%rs34, %rs33;
	setp.eq.s16 	%p26, %rs34, 0;
	selp.b32 	%r80, %r121, %r110, %p26;
	add.s32 	%r81, %r110, 1;
	cvt.u64.u32 	%rd16, %r4;
	cvt.u64.u32 	%rd17, %r110;
	add.s64 	%rd18, %rd17, %rd16;
	add.s64 	%rd19, %rd1, %rd18;
	ld.global.nc.u8 	%rs35, [%rd19+1];
	cvt.u16.u8 	%rs36, %rs35;
	setp.eq.s16 	%p27, %rs36, 0;
	selp.b32 	%r82, %r80, %r81, %p27;
	add.s32 	%r83, %r110, 2;
	ld.global.nc.u8 	%rs37, [%rd19+2];
	cvt.u16.u8 	%rs38, %rs37;
	setp.eq.s16 	%p28, %rs38, 0;
	selp.b32 	%r84, %r82, %r83, %p28;
	add.s32 	%r85, %r110, 3;
	ld.global.nc.u8 	%rs39, [%rd19+3];
	cvt.u16.u8 	%rs40, %rs39;
	setp.eq.s16 	%p29, %rs40, 0;
	selp.b32 	%r86, %r84, %r85, %p29;
	add.s32 	%r87, %r110, 4;
	ld.global.nc.u8 	%rs41, [%rd19+4];
	cvt.u16.u8 	%rs42, %rs41;
	setp.eq.s16 	%p30, %rs42, 0;
	selp.b32 	%r88, %r86, %r87, %p30;
	add.s32 	%r89, %r110, 5;
	ld.global.nc.u8 	%rs43, [%rd19+5];
	cvt.u16.u8 	%rs44, %rs43;
	setp.eq.s16 	%p31, %rs44, 0;
	selp.b32 	%r90, %r88, %r89, %p31;
	add.s32 	%r91, %r110, 6;
	ld.global.nc.u8 	%rs45, [%rd19+6];
	cvt.u16.u8 	%rs46, %rs45;
	setp.eq.s16 	%p32, %rs46, 0;
	selp.b32 	%r92, %r90, %r91, %p32;
	add.s32 	%r93, %r110, 7;
	ld.global.nc.u8 	%rs47, [%rd19+7];
	cvt.u16.u8 	%rs48, %rs47;
	setp.eq.s16 	%p33, %rs48, 0;
	selp.b32 	%r121, %r92, %r93, %p33;
	add.s32 	%r110, %r110, 8;
$L__BB2_9:
	setp.eq.s32 	%p34, %r10, 0;
	@%p34 bra 	$L__BB2_15;
	and.b32  	%r16, %r38, 3;
	setp.lt.u32 	%p35, %r10, 4;
	@%p35 bra 	$L__BB2_12;
	add.s32 	%r95, %r110, %r4;
	cvt.u64.u32 	%rd20, %r95;
	add.s64 	%rd21, %rd1, %rd20;
	ld.global.nc.u8 	%rs49, [%rd21];
	cvt.u16.u8 	%rs50, %rs49;
	setp.eq.s16 	%p36, %rs50, 0;
	selp.b32 	%r96, %r121, %r110, %p36;
	add.s32 	%r97, %r110, 1;
	cvt.u64.u32 	%rd22, %r4;
	cvt.u64.u32 	%rd23, %r110;
	add.s64 	%rd24, %rd23, %rd22;
	add.s64 	%rd25, %rd1, %rd24;
	ld.global.nc.u8 	%rs51, [%rd25+1];
	cvt.u16.u8 	%rs52, %rs51;
	setp.eq.s16 	%p37, %rs52, 0;
	selp.b32 	%r98, %r96, %r97, %p37;
	add.s32 	%r99, %r110, 2;
	ld.global.nc.u8 	%rs53, [%rd25+2];
	cvt.u16.u8 	%rs54, %rs53;
	setp.eq.s16 	%p38, %rs54, 0;
	selp.b32 	%r100, %r98, %r99, %p38;
	add.s32 	%r101, %r110, 3;
	ld.global.nc.u8 	%rs55, [%rd25+3];
	cvt.u16.u8 	%rs56, %rs55;
	setp.eq.s16 	%p39, %rs56, 0;
	selp.b32 	%r121, %r100, %r101, %p39;
	add.s32 	%r110, %r110, 4;
$L__BB2_12:
	setp.eq.s32 	%p40, %r16, 0;
	@%p40 bra 	$L__BB2_15;
	add.s32 	%r102, %r110, %r4;
	cvt.u64.u32 	%rd26, %r102;
	add.s64 	%rd32, %rd1, %rd26;
	neg.s32 	%r118, %r16;
$L__BB2_14:
	.pragma "nounroll";
	ld.global.nc.u8 	%rs57, [%rd32];
	cvt.u16.u8 	%rs58, %rs57;
	setp.eq.s16 	%p41, %rs58, 0;
	selp.b32 	%r121, %r121, %r110, %p41;
	add.s32 	%r110, %r110, 1;
	add.s64 	%rd32, %rd32, 1;
	add.s32 	%r118, %r118, 1;
	setp.ne.s32 	%p42, %r118, 0;
	@%p42 bra 	$L__BB2_14;
$L__BB2_15:
	setp.lt.s32 	%p43, %r38, 1;
	mov.u32 	%r125, %r38;
	@%p43 bra 	$L__BB2_19;
	cvta.to.global.u64 	%rd6, %rd9;
	mul.lo.s32 	%r30, %r38, %r1;
	mov.b32 	%r124, 0;
$L__BB2_17:
	add.s32 	%r104, %r124, %r30;
	cvt.u64.u32 	%rd27, %r104;
	add.s64 	%rd28, %rd6, %rd27;
	ld.global.nc.u8 	%rs59, [%rd28];
	cvt.u16.u8 	%rs60, %rs59;
	setp.ne.s16 	%p44, %rs60, 0;
	mov.u32 	%r125, %r124;
	@%p44 bra 	$L__BB2_19;
	add.s32 	%r124, %r124, 1;
	setp.ne.s32 	%p45, %r124, %r38;
	mov.u32 	%r125, %r38;
	@%p45 bra 	$L__BB2_17;
$L__BB2_19:
	st.shared.u32 	[_ZZ14laneFillKernelE8leftMost], %r121;
	st.shared.u32 	[_ZZ14laneFillKernelE9rightMost], %r125;
$L__BB2_20:
	bar.sync 	0;
	ld.shared.u32 	%r105, [_ZZ14laneFillKernelE8leftMost];
	setp.gt.s32 	%p46, %r105, -1;
	ld.shared.u32 	%r106, [_ZZ14laneFillKernelE9rightMost];
	setp.lt.s32 	%p47, %r106, %r38;
	and.pred  	%p48, %p46, %p47;
	setp.ge.s32 	%p49, %r3, %r105;
	and.pred  	%p50, %p49, %p48;
	setp.le.s32 	%p51, %r3, %r106;
	and.pred  	%p52, %p50, %p51;
	selp.s16 	%rs61, -1, 0, %p52;
	mad.lo.s32 	%r108, %r38, %r1, %r3;
	cvt.s64.s32 	%rd29, %r108;
	cvta.to.global.u64 	%rd30, %rd10;
	add.s64 	%rd31, %rd30, %rd29;
	st.global.u8 	[%rd31], %rs61;
$L__BB2_21:
	ret;

}
	// .globl	orReduceMasks
.visible .entry orReduceMasks(
	.param .u64 .ptr .align 1 orReduceMasks_param_0,
	.param .u64 .ptr .align 1 orReduceMasks_param_1,
	.param .u32 orReduceMasks_param_2,
	.param .u32 orReduceMasks_param_3,
	.param .u32 orReduceMasks_param_4
)
{
	.reg .pred 	%p<17>;
	.reg .b16 	%rs<113>;
	.reg .b32 	%r<46>;
	.reg .b64 	%rd<43>;

	ld.param.u64 	%rd3, [orReduceMasks_param_0];
	ld.param.u64 	%rd2, [orReduceMasks_param_1];
	ld.param.u32 	%r26, [orReduceMasks_param_2];
	ld.param.u32 	%r27, [orReduceMasks_param_3];
	ld.param.u32 	%r28, [orReduceMasks_param_4];
	cvta.to.global.u64 	%rd1, %rd3;
	mov.u32 	%r29, %ctaid.y;
	mov.u32 	%r30, %ntid.y;
	mov.u32 	%r31, %tid.y;
	mad.lo.s32 	%r1, %r29, %r30, %r31;
	mov.u32 	%r32, %ctaid.x;
	mov.u32 	%r33, %ntid.x;
	mov.u32 	%r34, %tid.x;
	mad.lo.s32 	%r2, %r32, %r33, %r34;
	setp.ge.s32 	%p3, %r1, %r27;
	setp.ge.s32 	%p4, %r2, %r28;
	or.pred  	%p5, %p3, %p4;
	@%p5 bra 	$L__BB3_16;
	mad.lo.s32 	%r3, %r28, %r1, %r2;
	setp.lt.s32 	%p7, %r26, 1;
	mov.pred 	%p16, 0;
	@%p7 bra 	$L__BB3_15;
	mul.lo.s32 	%r4, %r28, %r27;
	and.b32  	%r5, %r26, 15;
	setp.lt.u32 	%p8, %r26, 16;
	mov.b16 	%rs112, 0;
	mov.b32 	%r42, 0;
	@%p8 bra 	$L__BB3_5;
	and.b32  	%r42, %r26, 2147483632;
	neg.s32 	%r40, %r42;
	shl.b32 	%r8, %r4, 4;
	mov.b16 	%rs112, 0;
	cvt.s64.s32 	%rd6, %r4;
	mov.u32 	%r39, %r3;
$L__BB3_4:
	.pragma "nounroll";
	cvt.s64.s32 	%rd4, %r39;
	add.s64 	%rd5, %rd1, %rd4;
	ld.global.nc.u8 	%rs17, [%rd5];
	cvt.u16.u8 	%rs18, %rs17;
	or.b16  	%rs19, %rs18, %rs112;
	add.s64 	%rd7, %rd5, %rd6;
	ld.global.nc.u8 	%rs20, [%rd7];
	cvt.u16.u8 	%rs21, %rs20;
	or.b16  	%rs22, %rs21, %rs19;
	add.s64 	%rd8, %rd7, %rd6;
	ld.global.nc.u8 	%rs23, [%rd8];
	cvt.u16.u8 	%rs24, %rs23;
	or.b16  	%rs25, %rs24, %rs22;
	add.s64 	%rd9, %rd8, %rd6;
	ld.global.nc.u8 	%rs26, [%rd9];
	cvt.u16.u8 	%rs27, %rs26;
	or.b16  	%rs28, %rs27, %rs25;
	add.s64 	%rd10, %rd9, %rd6;
	ld.global.nc.u8 	%rs29, [%rd10];
	cvt.u16.u8 	%rs30, %rs29;
	or.b16  	%rs31, %rs30, %rs28;
	add.s64 	%rd11, %rd10, %rd6;
	ld.global.nc.u8 	%rs32, [%rd11];
	cvt.u16.u8 	%rs33, %rs32;
	or.b16  	%rs34, %rs33, %rs31;
	add.s64 	%rd12, %rd11, %rd6;
	ld.global.nc.u8 	%rs35, [%rd12];
	cvt.u16.u8 	%rs36, %rs35;
	or.b16  	%rs37, %rs36, %rs34;
	add.s64 	%rd13, %rd12, %rd6;
	ld.global.nc.u8 	%rs38, [%rd13];
	cvt.u16.u8 	%rs39, %rs38;
	or.b16  	%rs40, %rs39, %rs37;
	add.s64 	%rd14, %rd13, %rd6;
	ld.global.nc.u8 	%rs41, [%rd14];
	cvt.u16.u8 	%rs42, %rs41;
	or.b16  	%rs43, %rs42, %rs40;
	add.s64 	%rd15, %rd14, %rd6;
	ld.global.nc.u8 	%rs44, [%rd15];
	cvt.u16.u8 	%rs45, %rs44;
	or.b16  	%rs46, %rs45, %rs43;
	add.s64 	%rd16, %rd15, %rd6;
	ld.global.nc.u8 	%rs47, [%rd16];
	cvt.u16.u8 	%rs48, %rs47;
	or.b16  	%rs49, %rs48, %rs46;
	add.s64 	%rd17, %rd16, %rd6;
	ld.global.nc.u8 	%rs50, [%rd17];
	cvt.u16.u8 	%rs51, %rs50;
	or.b16  	%rs52, %rs51, %rs49;
	add.s64 	%rd18, %rd17, %rd6;
	ld.global.nc.u8 	%rs53, [%rd18];
	cvt.u16.u8 	%rs54, %rs53;
	or.b16  	%rs55, %rs54, %rs52;
	add.s64 	%rd19, %rd18, %rd6;
	ld.global.nc.u8 	%rs56, [%rd19];
	cvt.u16.u8 	%rs57, %rs56;
	or.b16  	%rs58, %rs57, %rs55;
	add.s64 	%rd20, %rd19, %rd6;
	ld.global.nc.u8 	%rs59, [%rd20];
	cvt.u16.u8 	%rs60, %rs59;
	or.b16  	%rs61, %rs60, %rs58;
	add.s64 	%rd21, %rd20, %rd6;
	ld.global.nc.u8 	%rs62, [%rd21];
	cvt.u16.u8 	%rs63, %rs62;
	or.b16  	%rs112, %rs63, %rs61;
	add.s32 	%r40, %r40, 16;
	add.s32 	%r39, %r39, %r8;
	setp.ne.s32 	%p9, %r40, 0;
	@%p9 bra 	$L__BB3_4;
$L__BB3_5:
	setp.eq.s32 	%p10, %r5, 0;
	@%p10 bra 	$L__BB3_14;
	and.b32  	%r14, %r26, 7;
	setp.lt.u32 	%p11, %r5, 8;
	@%p11 bra 	$L__BB3_8;
	mad.lo.s32 	%r36, %r4, %r42, %r3;
	cvt.s64.s32 	%rd22, %r36;
	add.s64 	%rd23, %rd1, %rd22;
	ld.global.nc.u8 	%rs65, [%rd23];
	cvt.u16.u8 	%rs66, %rs65;
	cvt.s64.s32 	%rd24, %r4;
	add.s64 	%rd25, %rd23, %rd24;
	ld.global.nc.u8 	%rs67, [%rd25];
	cvt.u16.u8 	%rs68, %rs67;
	or.b16  	%rs69, %rs66, %rs68;
	add.s64 	%rd26, %rd25, %rd24;
	ld.global.nc.u8 	%rs70, [%rd26];
	cvt.u16.u8 	%rs71, %rs70;
	or.b16  	%rs72, %rs69, %rs71;
	add.s64 	%rd27, %rd26, %rd24;
	ld.global.nc.u8 	%rs73, [%rd27];
	cvt.u16.u8 	%rs74, %rs73;
	or.b16  	%rs75, %rs72, %rs74;
	add.s64 	%rd28, %rd27, %rd24;
	ld.global.nc.u8 	%rs76, [%rd28];
	cvt.u16.u8 	%rs77, %rs76;
	or.b16  	%rs78, %rs75, %rs77;
	add.s64 	%rd29, %rd28, %rd24;
	ld.global.nc.u8 	%rs79, [%rd29];
	cvt.u16.u8 	%rs80, %rs79;
	or.b16  	%rs81, %rs78, %rs80;
	add.s64 	%rd30, %rd29, %rd24;
	ld.global.nc.u8 	%rs82, [%rd30];
	cvt.u16.u8 	%rs83, %rs82;
	or.b16  	%rs84, %rs81, %rs83;
	add.s64 	%rd31, %rd30, %rd24;
	ld.global.nc.u8 	%rs85, [%rd31];
	cvt.u16.u8 	%rs86, %rs85;
	or.b16  	%rs87, %rs84, %rs86;
	or.b16  	%rs112, %rs87, %rs112;
	add.s32 	%r42, %r42, 8;
$L__BB3_8:
	setp.eq.s32 	%p12, %r14, 0;
	@%p12 bra 	$L__BB3_14;
	and.b32  	%r17, %r26, 3;
	setp.lt.u32 	%p13, %r14, 4;
	@%p13 bra 	$L__BB3_11;
	mad.lo.s32 	%r37, %r4, %r42, %r3;
	cvt.s64.s32 	%rd32, %r37;
	add.s64 	%rd33, %rd1, %rd32;
	ld.global.nc.u8 	%rs89, [%rd33];
	cvt.u16.u8 	%rs90, %rs89;
	cvt.s64.s32 	%rd34, %r4;
	add.s64 	%rd35, %rd33, %rd34;
	ld.global.nc.u8 	%rs91, [%rd35];
	cvt.u16.u8 	%rs92, %rs91;
	or.b16  	%rs93, %rs90, %rs92;
	add.s64 	%rd36, %rd35, %rd34;
	ld.global.nc.u8 	%rs94, [%rd36];
	cvt.u16.u8 	%rs95, %rs94;
	or.b16  	%rs96, %rs93, %rs95;
	add.s64 	%rd37, %rd36, %rd34;
	ld.global.nc.u8 	%rs97, [%rd37];
	cvt.u16.u8 	%rs98, %rs97;
	or.b16  	%rs99, %rs96, %rs98;
	or.b16  	%rs112, %rs99, %rs112;
	add.s32 	%r42, %r42, 4;
$L__BB3_11:
	setp.eq.s32 	%p14, %r17, 0;
	@%p14 bra 	$L__BB3_14;
	mad.lo.s32 	%r38, %r42, %r27, %r1;
	mad.lo.s32 	%r45, %r28, %r38, %r2;
	neg.s32 	%r44, %r17;
$L__BB3_13:
	.pragma "nounroll";
	cvt.s64.s32 	%rd38, %r45;
	add.s64 	%rd39, %rd1, %rd38;
	ld.global.nc.u8 	%rs100, [%rd39];
	cvt.u16.u8 	%rs101, %rs100;
	or.b16  	%rs112, %rs101, %rs112;
	add.s32 	%r45, %r45, %r4;
	add.s32 	%r44, %r44, 1;
	setp.ne.s32 	%p15, %r44, 0;
	@%p15 bra 	$L__BB3_13;
$L__BB3_14:
	and.b16  	%rs102, %rs112, 255;
	setp.ne.s16 	%p16, %rs102, 0;
$L__BB3_15:
	selp.s16 	%rs103, -1, 0, %p16;
	cvt.s64.s32 	%rd40, %r3;
	cvta.to.global.u64 	%rd41, %rd2;
	add.s64 	%rd42, %rd41, %rd40;
	st.global.u8 	[%rd42], %rs103;
$L__BB3_16:
	ret;

}
	// .globl	rowMinMaxKernel
.visible .entry rowMinMaxKernel(
	.param .u64 .ptr .align 1 rowMinMaxKernel_param_0,
	.param .u64 .ptr .align 1 rowMinMaxKernel_param_1,
	.param .u64 .ptr .align 1 rowMinMaxKernel_param_2,
	.param .u32 rowMinMaxKernel_param_3,
	.param .u32 rowMinMaxKernel_param_4
)
{
	.reg .pred 	%p<56>;
	.reg .b16 	%rs<31>;
	.reg .b32 	%r<130>;
	.reg .b64 	%rd<25>;

	ld.param.u64 	%rd8, [rowMinMaxKernel_param_0];
	ld.param.u64 	%rd6, [rowMinMaxKernel_param_1];
	ld.param.u64 	%rd7, [rowMinMaxKernel_param_2];
	ld.param.u32 	%r37, [rowMinMaxKernel_param_3];
	ld.param.u32 	%r36, [rowMinMaxKernel_param_4];
	cvta.to.global.u64 	%rd1, %rd8;
	mov.u32 	%r38, %ctaid.x;
	mov.u32 	%r39, %ntid.x;
	mov.u32 	%r40, %tid.x;
	mad.lo.s32 	%r1, %r38, %r39, %r40;
	setp.ge.s32 	%p1, %r1, %r37;
	@%p1 bra 	$L__BB4_14;
	mul.lo.s32 	%r42, %r36, %r1;
	cvt.s64.s32 	%rd2, %r42;
	setp.lt.s32 	%p2, %r36, 1;
	mov.b32 	%r128, -1;
	mov.u32 	%r129, %r36;
	@%p2 bra 	$L__BB4_13;
	and.b32  	%r2, %r36, 7;
	setp.lt.u32 	%p3, %r36, 8;
	mov.b32 	%r128, -1;
	mov.b32 	%r120, 0;
	mov.u32 	%r129, %r36;
	@%p3 bra 	$L__BB4_5;
	and.b32  	%r120, %r36, 2147483640;
	add.s64 	%rd9, %rd2, %rd1;
	add.s64 	%rd24, %rd9, 3;
	mov.b32 	%r128, -1;
	mov.b32 	%r110, 0;
	mov.u32 	%r129, %r36;
$L__BB4_4:
	.pragma "nounroll";
	ld.global.nc.u8 	%rs1, [%rd24+-3];
	cvt.u16.u8 	%rs2, %rs1;
	setp.ne.s16 	%p4, %rs2, 0;
	setp.lt.s32 	%p5, %r128, 0;
	selp.b32 	%r48, %r110, %r128, %p5;
	selp.b32 	%r49, %r48, %r128, %p4;
	setp.eq.s16 	%p6, %rs2, 0;
	selp.b32 	%r51, %r129, %r110, %p6;
	ld.global.nc.u8 	%rs3, [%rd24+-2];
	cvt.u16.u8 	%rs4, %rs3;
	setp.ne.s16 	%p7, %rs4, 0;
	setp.lt.s32 	%p8, %r49, 0;
	add.s32 	%r52, %r110, 1;
	selp.b32 	%r53, %r52, %r49, %p8;
	selp.b32 	%r54, %r53, %r49, %p7;
	setp.eq.s16 	%p9, %rs4, 0;
	selp.b32 	%r56, %r51, %r52, %p9;
	ld.global.nc.u8 	%rs5, [%rd24+-1];
	cvt.u16.u8 	%rs6, %rs5;
	setp.ne.s16 	%p10, %rs6, 0;
	setp.lt.s32 	%p11, %r54, 0;
	add.s32 	%r57, %r110, 2;
	selp.b32 	%r58, %r57, %r54, %p11;
	selp.b32 	%r59, %r58, %r54, %p10;
	setp.eq.s16 	%p12, %rs6, 0;
	selp.b32 	%r61, %r56, %r57, %p12;
	ld.global.nc.u8 	%rs7, [%rd24];
	cvt.u16.u8 	%rs8, %rs7;
	setp.ne.s16 	%p13, %rs8, 0;
	setp.lt.s32 	%p14, %r59, 0;
	add.s32 	%r62, %r110, 3;
	selp.b32 	%r63, %r62, %r59, %p14;
	selp.b32 	%r64, %r63, %r59, %p13;
	setp.eq.s16 	%p15, %rs8, 0;
	selp.b32 	%r66, %r61, %r62, %p15;
	ld.global.nc.u8 	%rs9, [%rd24+1];
	cvt.u16.u8 	%rs10, %rs9;
	setp.ne.s16 	%p16, %rs10, 0;
	setp.lt.s32 	%p17, %r64, 0;
	add.s32 	%r67, %r110, 4;
	selp.b32 	%r68, %r67, %r64, %p17;
	selp.b32 	%r69, %r68, %r64, %p16;
	setp.eq.s16 	%p18, %rs10, 0;
	selp.b32 	%r71, %r66, %r67, %p18;
	ld.global.nc.u8 	%rs11, [%rd24+2];
	cvt.u16.u8 	%rs12, %rs11;
	setp.ne.s16 	%p19, %rs12, 0;
	setp.lt.s32 	%p20, %r69, 0;
	add.s32 	%r72, %r110, 5;
	selp.b32 	%r73, %r72, %r69, %p20;
	selp.b32 	%r74, %r73, %r69, %p19;
	setp.eq.s16 	%p21, %rs12, 0;
	selp.b32 	%r76, %r71, %r72, %p21;
	ld.global.nc.u8 	%rs13, [%rd24+3];
	cvt.u16.u8 	%rs14, %rs13;
	setp.ne.s16 	%p22, %rs14, 0;
	setp.lt.s32 	%p23, %r74, 0;
	add.s32 	%r77, %r110, 6;
	selp.b32 	%r78, %r77, %r74, %p23;
	selp.b32 	%r79, %r78, %r74, %p22;
	setp.eq.s16 	%p24, %rs14, 0;
	selp.b32 	%r81, %r76, %r77, %p24;
	ld.global.nc.u8 	%rs15, [%rd24+4];
	cvt.u16.u8 	%rs16, %rs15;
	setp.ne.s16 	%p25, %rs16, 0;
	setp.lt.s32 	%p26, %r79, 0;
	add.s32 	%r82, %r110, 7;
	selp.b32 	%r83, %r82, %r79, %p26;
	selp.b32 	%r128, %r83, %r79, %p25;
	setp.eq.s16 	%p27, %rs16, 0;
	selp.b32 	%r129, %r81, %r82, %p27;
	add.s64 	%rd24, %rd24, 8;
	add.s32 	%r110, %r110, 8;
	setp.ne.s32 	%p28, %r110, %r120;
	@%p28 bra 	$L__BB4_4;
$L__BB4_5:
	setp.eq.s32 	%p29, %r2, 0;
	@%p29 bra 	$L__BB4_13;
	and.b32  	%r15, %r36, 3;
	setp.lt.u32 	%p30, %r2, 4;
	@%p30 bra 	$L__BB4_8;
	cvt.u64.u32 	%rd10, %r120;
	add.s64 	%rd11, %rd10, %rd2;
	add.s64 	%rd12, %rd1, %rd11;
	ld.global.nc.u8 	%rs17, [%rd12];
	cvt.u16.u8 	%rs18, %rs17;
	setp.ne.s16 	%p31, %rs18, 0;
	setp.lt.s32 	%p32, %r128, 0;
	selp.b32 	%r85, %r120, %r128, %p32;
	selp.b32 	%r86, %r85, %r128, %p31;
	setp.eq.s16 	%p33, %rs18, 0;
	selp.b32 	%r88, %r129, %r120, %p33;
	add.s32 	%r89, %r120, 1;
	ld.global.nc.u8 	%rs19, [%rd12+1];
	cvt.u16.u8 	%rs20, %rs19;
	setp.ne.s16 	%p34, %rs20, 0;
	setp.lt.s32 	%p35, %r86, 0;
	selp.b32 	%r90, %r89, %r86, %p35;
	selp.b32 	%r91, %r90, %r86, %p34;
	setp.eq.s16 	%p36, %rs20, 0;
	selp.b32 	%r93, %r88, %r89, %p36;
	add.s32 	%r94, %r120, 2;
	ld.global.nc.u8 	%rs21, [%rd12+2];
	cvt.u16.u8 	%rs22, %rs21;
	setp.ne.s16 	%p37, %rs22, 0;
	setp.lt.s32 	%p38, %r91, 0;
	selp.b32 	%r95, %r94, %r91, %p38;
	selp.b32 	%r96, %r95, %r91, %p37;
	setp.eq.s16 	%p39, %rs22, 0;
	selp.b32 	%r98, %r93, %r94, %p39;
	add.s32 	%r99, %r120, 3;
	ld.global.nc.u8 	%rs23, [%rd12+3];
	cvt.u16.u8 	%rs24, %rs23;
	setp.ne.s16 	%p40, %rs24, 0;
	setp.lt.s32 	%p41, %r96, 0;
	selp.b32 	%r100, %r99, %r96, %p41;
	selp.b32 	%r128, %r100, %r96, %p40;
	setp.eq.s16 	%p42, %rs24, 0;
	selp.b32 	%r129, %r98, %r99, %p42;
	add.s32 	%r120, %r120, 4;
$L__BB4_8:
	setp.eq.s32 	%p43, %r15, 0;
	@%p43 bra 	$L__BB4_13;
	setp.eq.s32 	%p44, %r15, 1;
	@%p44 bra 	$L__BB4_11;
	cvt.u64.u32 	%rd13, %r120;
	add.s64 	%rd14, %rd13, %rd2;
	add.s64 	%rd15, %rd1, %rd14;
	ld.global.nc.u8 	%rs25, [%rd15];
	cvt.u16.u8 	%rs26, %rs25;
	setp.ne.s16 	%p45, %rs26, 0;
	setp.lt.s32 	%p46, %r128, 0;
	selp.b32 	%r102, %r120, %r128, %p46;
	selp.b32 	%r103, %r102, %r128, %p45;
	setp.eq.s16 	%p47, %rs26, 0;
	selp.b32 	%r105, %r129, %r120, %p47;
	add.s32 	%r106, %r120, 1;
	ld.global.nc.u8 	%rs27, [%rd15+1];
	cvt.u16.u8 	%rs28, %rs27;
	setp.ne.s16 	%p48, %rs28, 0;
	setp.lt.s32 	%p49, %r103, 0;
	selp.b32 	%r107, %r106, %r103, %p49;
	selp.b32 	%r128, %r107, %r103, %p48;
	setp.eq.s16 	%p50, %rs28, 0;
	selp.b32 	%r129, %r105, %r106, %p50;
	add.s32 	%r120, %r120, 2;
$L__BB4_11:
	and.b32  	%r108, %r36, 1;
	setp.eq.b32 	%p51, %r108, 1;
	not.pred 	%p52, %p51;
	@%p52 bra 	$L__BB4_13;
	cvt.u64.u32 	%rd16, %r120;
	add.s64 	%rd17, %rd16, %rd2;
	add.s64 	%rd18, %rd1, %rd17;
	ld.global.nc.u8 	%rs29, [%rd18];
	cvt.u16.u8 	%rs30, %rs29;
	setp.ne.s16 	%p53, %rs30, 0;
	setp.lt.s32 	%p54, %r128, 0;
	selp.b32 	%r109, %r120, %r128, %p54;
	selp.b32 	%r128, %r109, %r128, %p53;
	setp.eq.s16 	%p55, %rs30, 0;
	selp.b32 	%r129, %r129, %r120, %p55;
$L__BB4_13:
	cvta.to.global.u64 	%rd19, %rd6;
	mul.wide.s32 	%rd20, %r1, 4;
	add.s64 	%rd21, %rd19, %rd20;
	st.global.u32 	[%rd21], %r128;
	cvta.to.global.u64 	%rd22, %rd7;
	add.s64 	%rd23, %rd22, %rd20;
	st.global.u32 	[%rd23], %r129;
$L__BB4_14:
	ret;

}
	// .globl	buildLaneMasksKernel
.visible .entry buildLaneMasksKernel(
	.param .u64 .ptr .align 1 buildLaneMasksKernel_param_0,
	.param .u64 .ptr .align 1 buildLaneMasksKernel_param_1,
	.param .u64 .ptr .align 1 buildLaneMasksKernel_param_2,
	.param .u64 .ptr .align 1 buildLaneMasksKernel_param_3,
	.param .u64 .ptr .align 1 buildLaneMasksKernel_param_4,
	.param .u32 buildLaneMasksKernel_param_5,
	.param .u32 buildLaneMasksKernel_param_6
)
{
	.reg .pred 	%p<14>;
	.reg .b16 	%rs<4>;
	.reg .b32 	%r<15>;
	.reg .b64 	%rd<18>;

	ld.param.u64 	%rd1, [buildLaneMasksKernel_param_0];
	ld.param.u64 	%rd2, [buildLaneMasksKernel_param_1];
	ld.param.u64 	%rd3, [buildLaneMasksKernel_param_2];
	ld.param.u64 	%rd4, [buildLaneMasksKernel_param_3];
	ld.param.u64 	%rd5, [buildLaneMasksKernel_param_4];
	ld.param.u32 	%r4, [buildLaneMasksKernel_param_5];
	ld.param.u32 	%r3, [buildLaneMasksKernel_param_6];
	mov.u32 	%r5, %ctaid.y;
	mov.u32 	%r6, %ntid.y;
	mov.u32 	%r7, %tid.y;
	mad.lo.s32 	%r1, %r5, %r6, %r7;
	mov.u32 	%r8, %ctaid.x;
	mov.u32 	%r9, %ntid.x;
	mov.u32 	%r10, %tid.x;
	mad.lo.s32 	%r2, %r8, %r9, %r10;
	setp.ge.s32 	%p1, %r1, %r4;
	setp.ge.s32 	%p2, %r2, %r3;
	or.pred  	%p3, %p1, %p2;
	@%p3 bra 	$L__BB5_2;
	cvta.to.global.u64 	%rd6, %rd1;
	cvta.to.global.u64 	%rd7, %rd2;
	cvta.to.global.u64 	%rd8, %rd3;
	cvta.to.global.u64 	%rd9, %rd4;
	cvta.to.global.u64 	%rd10, %rd5;
	mul.wide.u32 	%rd11, %r1, 4;
	add.s64 	%rd12, %rd6, %rd11;
	ld.global.nc.u32 	%r11, [%rd12];
	add.s64 	%rd13, %rd7, %rd11;
	ld.global.nc.u32 	%r12, [%rd13];
	setp.gt.s32 	%p4, %r11, -1;
	setp.eq.s32 	%p5, %r2, %r11;
	and.pred  	%p6, %p4, %p5;
	selp.s16 	%rs1, -1, 0, %p6;
	setp.eq.s32 	%p7, %r2, %r12;
	selp.s16 	%rs2, -1, 0, %p7;
	setp.lt.s32 	%p8, %r12, %r3;
	and.pred  	%p9, %p4, %p8;
	setp.ge.s32 	%p10, %r2, %r11;
	and.pred  	%p11, %p10, %p9;
	setp.le.s32 	%p12, %r2, %r12;
	and.pred  	%p13, %p11, %p12;
	selp.s16 	%rs3, -1, 0, %p13;
	mad.lo.s32 	%r14, %r3, %r1, %r2;
	cvt.s64.s32 	%rd14, %r14;
	add.s64 	%rd15, %rd8, %rd14;
	st.global.u8 	[%rd15], %rs1;
	add.s64 	%rd16, %rd9, %rd14;
	st.global.u8 	[%rd16], %rs2;
	add.s64 	%rd17, %rd10, %rd14;
	st.global.u8 	[%rd17], %rs3;
$L__BB5_2:
	ret;

}
	// .globl	colourizeMasksKernel
.visible .entry colourizeMasksKernel(
	.param .u64 .ptr .align 1 colourizeMasksKernel_param_0,
	.param .u64 .ptr .align 1 colourizeMasksKernel_param_1,
	.param .u64 .ptr .align 1 colourizeMasksKernel_param_2,
	.param .u32 colourizeMasksKernel_param_3,
	.param .u32 colourizeMasksKernel_param_4,
	.param .u32 colourizeMasksKernel_param_5
)
{
	.reg .pred 	%p<28>;
	.reg .b16 	%rs<259>;
	.reg .b32 	%r<91>;
	.reg .b64 	%rd<49>;

	ld.param.u64 	%rd9, [colourizeMasksKernel_param_0];
	ld.param.u64 	%rd10, [colourizeMasksKernel_param_1];
	ld.param.u64 	%rd8, [colourizeMasksKernel_param_2];
	ld.param.u32 	%r45, [colourizeMasksKernel_param_3];
	ld.param.u32 	%r48, [colourizeMasksKernel_param_4];
	ld.param.u32 	%r47, [colourizeMasksKernel_param_5];
	cvta.to.global.u64 	%rd1, %rd10;
	cvta.to.global.u64 	%rd2, %rd9;
	mov.u32 	%r49, %ctaid.x;
	mov.u32 	%r50, %ntid.x;
	mov.u32 	%r51, %tid.x;
	mad.lo.s32 	%r1, %r49, %r50, %r51;
	mov.u32 	%r52, %ctaid.y;
	mov.u32 	%r53, %ntid.y;
	mul.lo.s32 	%r2, %r52, %r53;
	mov.u32 	%r3, %tid.y;
	add.s32 	%r54, %r2, %r3;
	setp.ge.s32 	%p1, %r1, %r47;
	setp.ge.s32 	%p2, %r54, %r48;
	or.pred  	%p3, %p1, %p2;
	@%p3 bra 	$L__BB6_43;
	setp.lt.s32 	%p4, %r45, 1;
	mov.b16 	%rs196, 0;
	mov.u16 	%rs197, %rs196;
	mov.u16 	%rs198, %rs196;
	@%p4 bra 	$L__BB6_42;
	and.b32  	%r5, %r45, 7;
	setp.lt.u32 	%p5, %r45, 8;
	mov.b16 	%rs198, 0;
	mov.b32 	%r89, 0;
	mov.u16 	%rs197, %rs198;
	mov.u16 	%rs196, %rs198;
	@%p5 bra 	$L__BB6_21;
	and.b32  	%r89, %r45, 2147483640;
	neg.s32 	%r87, %r89;
	mad.lo.s32 	%r86, %r47, %r54, %r1;
	mul.lo.s32 	%r56, %r47, %r48;
	shl.b32 	%r9, %r56, 3;
	mad.lo.s32 	%r57, %r48, 7, %r54;
	mad.lo.s32 	%r85, %r47, %r57, %r1;
	mad.lo.s32 	%r58, %r48, 6, %r54;
	mad.lo.s32 	%r84, %r47, %r58, %r1;
	mad.lo.s32 	%r59, %r48, 5, %r54;
	mad.lo.s32 	%r83, %r47, %r59, %r1;
	shl.b32 	%r60, %r48, 2;
	add.s32 	%r61, %r54, %r60;
	mad.lo.s32 	%r82, %r47, %r61, %r1;
	mad.lo.s32 	%r62, %r48, 3, %r54;
	mad.lo.s32 	%r81, %r47, %r62, %r1;
	shl.b32 	%r63, %r48, 1;
	add.s32 	%r64, %r54, %r63;
	mad.lo.s32 	%r80, %r47, %r64, %r1;
	add.s32 	%r65, %r3, %r48;
	add.s32 	%r66, %r65, %r2;
	mad.lo.s32 	%r79, %r47, %r66, %r1;
	add.s64 	%rd48, %rd1, 11;
	mov.b16 	%rs198, 0;
$L__BB6_4:
	.pragma "nounroll";
	cvt.s64.s32 	%rd11, %r86;
	add.s64 	%rd12, %rd2, %rd11;
	ld.global.nc.u8 	%rs116, [%rd12];
	cvt.u16.u8 	%rs117, %rs116;
	setp.eq.s16 	%p6, %rs117, 0;
	@%p6 bra 	$L__BB6_6;
	ld.global.nc.u8 	%rs118, [%rd48+-11];
	cvt.u16.u8 	%rs198, %rs118;
	ld.global.nc.u8 	%rs119, [%rd48+-10];
	cvt.u16.u8 	%rs197, %rs119;
	ld.global.nc.u8 	%rs120, [%rd48+-9];
	cvt.u16.u8 	%rs196, %rs120;
$L__BB6_6:
	cvt.s64.s32 	%rd13, %r79;
	add.s64 	%rd14, %rd2, %rd13;
	ld.global.nc.u8 	%rs121, [%rd14];
	cvt.u16.u8 	%rs122, %rs121;
	setp.eq.s16 	%p7, %rs122, 0;
	@%p7 bra 	$L__BB6_8;
	ld.global.nc.u8 	%rs123, [%rd48+-8];
	cvt.u16.u8 	%rs198, %rs123;
	ld.global.nc.u8 	%rs124, [%rd48+-7];
	cvt.u16.u8 	%rs197, %rs124;
	ld.global.nc.u8 	%rs125, [%rd48+-6];
	cvt.u16.u8 	%rs196, %rs125;
$L__BB6_8:
	cvt.s64.s32 	%rd15, %r80;
	add.s64 	%rd16, %rd2, %rd15;
	ld.global.nc.u8 	%rs126, [%rd16];
	cvt.u16.u8 	%rs127, %rs126;
	setp.eq.s16 	%p8, %rs127, 0;
	@%p8 bra 	$L__BB6_10;
	ld.global.nc.u8 	%rs128, [%rd48+-5];
	cvt.u16.u8 	%rs198, %rs128;
	ld.global.nc.u8 	%rs129, [%rd48+-4];
	cvt.u16.u8 	%rs197, %rs129;
	ld.global.nc.u8 	%rs130, [%rd48+-3];
	cvt.u16.u8 	%rs196, %rs130;
$L__BB6_10:
	cvt.s64.s32 	%rd17, %r81;
	add.s64 	%rd18, %rd2, %rd17;
	ld.global.nc.u8 	%rs131, [%rd18];
	cvt.u16.u8 	%rs132, %rs131;
	setp.eq.s16 	%p9, %rs132, 0;
	@%p9 bra 	$L__BB6_12;
	ld.global.nc.u8 	%rs133, [%rd48+-2];
	cvt.u16.u8 	%rs198, %rs133;
	ld.global.nc.u8 	%rs134, [%rd48+-1];
	cvt.u16.u8 	%rs197, %rs134;
	ld.global.nc.u8 	%rs135, [%rd48];
	cvt.u16.u8 	%rs196, %rs135;
$L__BB6_12:
	cvt.s64.s32 	%rd19, %r82;
	add.s64 	%rd20, %rd2, %rd19;
	ld.global.nc.u8 	%rs136, [%rd20];
	cvt.u16.u8 	%rs137, %rs136;
	setp.eq.s16 	%p10, %rs137, 0;
	@%p10 bra 	$L__BB6_14;
	ld.global.nc.u8 	%rs138, [%rd48+1];
	cvt.u16.u8 	%rs198, %rs138;
	ld.global.nc.u8 	%rs139, [%rd48+2];
	cvt.u16.u8 	%rs197, %rs139;
	ld.global.nc.u8 	%rs140, [%rd48+3];
	cvt.u16.u8 	%rs196, %rs140;
$L__BB6_14:
	cvt.s64.s32 	%rd21, %r83;
	add.s64 	%rd22, %rd2, %rd21;
	ld.global.nc.u8 	%rs141, [%rd22];
	cvt.u16.u8 	%rs142, %rs141;
	setp.eq.s16 	%p11, %rs142, 0;
	@%p11 bra 	$L__BB6_16;
	ld.global.nc.u8 	%rs143, [%rd48+4];
	cvt.u16.u8 	%rs198, %rs143;
	ld.global.nc.u8 	%rs144, [%rd48+5];
	cvt.u16.u8 	%rs197, %rs144;
	ld.global.nc.u8 	%rs145, [%rd48+6];
	cvt.u16.u8 	%rs196, %rs145;
$L__BB6_16:
	cvt.s64.s32 	%rd23, %r84;
	add.s64 	%rd24, %rd2, %rd23;
	ld.global.nc.u8 	%rs146, [%rd24];
	cvt.u16.u8 	%rs147, %rs146;
	setp.eq.s16 	%p12, %rs147, 0;
	@%p12 bra 	$L__BB6_18;
	ld.global.nc.u8 	%rs148, [%rd48+7];
	cvt.u16.u8 	%rs198, %rs148;
	ld.global.nc.u8 	%rs149, [%rd48+8];
	cvt.u16.u8 	%rs197, %rs149;
	ld.global.nc.u8 	%rs150, [%rd48+9];
	cvt.u16.u8 	%rs196, %rs150;
$L__BB6_18:
	cvt.s64.s32 	%rd25, %r85;
	add.s64 	%rd26, %rd2, %rd25;
	ld.global.nc.u8 	%rs151, [%rd26];
	cvt.u16.u8 	%rs152, %rs151;
	setp.eq.s16 	%p13, %rs152, 0;
	@%p13 bra 	$L__BB6_20;
	ld.global.nc.u8 	%rs153, [%rd48+10];
	cvt.u16.u8 	%rs198, %rs153;
	ld.global.nc.u8 	%rs154, [%rd48+11];
	cvt.u16.u8 	%rs197, %rs154;
	ld.global.nc.u8 	%rs155, [%rd48+12];
	cvt.u16.u8 	%rs196, %rs155;
$L__BB6_20:
	add.s32 	%r87, %r87, 8;
	add.s32 	%r86, %r86, %r9;
	add.s32 	%r85, %r85, %r9;
	add.s32 	%r84, %r84, %r9;
	add.s32 	%r83, %r83, %r9;
	add.s32 	%r82, %r82, %r9;
	add.s32 	%r81, %r81, %r9;
	add.s32 	%r80, %r80, %r9;
	add.s32 	%r79, %r79, %r9;
	add.s64 	%rd48, %rd48, 24;
	setp.ne.s32 	%p14, %r87, 0;
	@%p14 bra 	$L__BB6_4;
$L__BB6_21:
	setp.eq.s32 	%p15, %r5, 0;
	@%p15 bra 	$L__BB6_42;
	and.b32  	%r36, %r45, 3;
	setp.lt.u32 	%p16, %r5, 4;
	@%p16 bra 	$L__BB6_32;
	mad.lo.s32 	%r37, %r89, %r48, %r54;
	mad.lo.s32 	%r67, %r37, %r47, %r1;
	cvt.s64.s32 	%rd27, %r67;
	add.s64 	%rd28, %rd2, %rd27;
	ld.global.nc.u8 	%rs157, [%rd28];
	cvt.u16.u8 	%rs158, %rs157;
	setp.eq.s16 	%p17, %rs158, 0;
	mul.wide.u32 	%rd29, %r89, 3;
	add.s64 	%rd6, %rd1, %rd29;
	@%p17 bra 	$L__BB6_25;
	ld.global.nc.u8 	%rs159, [%rd6];
	cvt.u16.u8 	%rs198, %rs159;
	ld.global.nc.u8 	%rs160, [%rd6+1];
	cvt.u16.u8 	%rs197, %rs160;
	ld.global.nc.u8 	%rs161, [%rd6+2];
	cvt.u16.u8 	%rs196, %rs161;
$L__BB6_25:
	add.s32 	%r38, %r37, %r48;
	mad.lo.s32 	%r68, %r38, %r47, %r1;
	cvt.s64.s32 	%rd30, %r68;
	add.s64 	%rd31, %rd2, %rd30;
	ld.global.nc.u8 	%rs162, [%rd31];
	cvt.u16.u8 	%rs163, %rs162;
	setp.eq.s16 	%p18, %rs163, 0;
	@%p18 bra 	$L__BB6_27;
	ld.global.nc.u8 	%rs164, [%rd6+3];
	cvt.u16.u8 	%rs198, %rs164;
	ld.global.nc.u8 	%rs165, [%rd6+4];
	cvt.u16.u8 	%rs197, %rs165;
	ld.global.nc.u8 	%rs166, [%rd6+5];
	cvt.u16.u8 	%rs196, %rs166;
$L__BB6_27:
	add.s32 	%r39, %r38, %r48;
	mad.lo.s32 	%r69, %r39, %r47, %r1;
	cvt.s64.s32 	%rd32, %r69;
	add.s64 	%rd33, %rd2, %rd32;
	ld.global.nc.u8 	%rs167, [%rd33];
	cvt.u16.u8 	%rs168, %rs167;
	setp.eq.s16 	%p19, %rs168, 0;
	@%p19 bra 	$L__BB6_29;
	ld.global.nc.u8 	%rs169, [%rd6+6];
	cvt.u16.u8 	%rs198, %rs169;
	ld.global.nc.u8 	%rs170, [%rd6+7];
	cvt.u16.u8 	%rs197, %rs170;
	ld.global.nc.u8 	%rs171, [%rd6+8];
	cvt.u16.u8 	%rs196, %rs171;
$L__BB6_29:
	add.s32 	%r70, %r39, %r48;
	mad.lo.s32 	%r71, %r70, %r47, %r1;
	cvt.s64.s32 	%rd34, %r71;
	add.s64 	%rd35, %rd2, %rd34;
	ld.global.nc.u8 	%rs172, [%rd35];
	cvt.u16.u8 	%rs173, %rs172;
	setp.eq.s16 	%p20, %rs173, 0;
	@%p20 bra 	$L__BB6_31;
	ld.global.nc.u8 	%rs174, [%rd6+9];
	cvt.u16.u8 	%rs198, %rs174;
	ld.global.nc.u8 	%rs175, [%rd6+10];
	cvt.u16.u8 	%rs197, %rs175;
	ld.global.nc.u8 	%rs176, [%rd6+11];
	cvt.u16.u8 	%rs196, %rs176;
$L__BB6_31:
	add.s32 	%r89, %r89, 4;
$L__BB6_32:
	setp.eq.s32 	%p21, %r36, 0;
	@%p21 bra 	$L__BB6_42;
	setp.eq.s32 	%p22, %r36, 1;
	@%p22 bra 	$L__BB6_39;
	mad.lo.s32 	%r42, %r89, %r48, %r54;
	mad.lo.s32 	%r72, %r42, %r47, %r1;
	cvt.s64.s32 	%rd36, %r72;
	add.s64 	%rd37, %rd2, %rd36;
	ld.global.nc.u8 	%rs178, [%rd37];
	cvt.u16.u8 	%rs179, %rs178;
	setp.eq.s16 	%p23, %rs179, 0;
	mul.wide.u32 	%rd38, %r89, 3;
	add.s64 	%rd7, %rd1, %rd38;
	@%p23 bra 	$L__BB6_36;
	ld.global.nc.u8 	%rs180, [%rd7];
	cvt.u16.u8 	%rs198, %rs180;
	ld.global.nc.u8 	%rs181, [%rd7+1];
	cvt.u16.u8 	%rs197, %rs181;
	ld.global.nc.u8 	%rs182, [%rd7+2];
	cvt.u16.u8 	%rs196, %rs182;
$L__BB6_36:
	add.s32 	%r73, %r42, %r48;
	mad.lo.s32 	%r74, %r73, %r47, %r1;
	cvt.s64.s32 	%rd39, %r74;
	add.s64 	%rd40, %rd2, %rd39;
	ld.global.nc.u8 	%rs183, [%rd40];
	cvt.u16.u8 	%rs184, %rs183;
	setp.eq.s16 	%p24, %rs184, 0;
	@%p24 bra 	$L__BB6_38;
	ld.global.nc.u8 	%rs185, [%rd7+3];
	cvt.u16.u8 	%rs198, %rs185;
	ld.global.nc.u8 	%rs186, [%rd7+4];
	cvt.u16.u8 	%rs197, %rs186;
	ld.global.nc.u8 	%rs187, [%rd7+5];
	cvt.u16.u8 	%rs196, %rs187;
$L__BB6_38:
	add.s32 	%r89, %r89, 2;
$L__BB6_39:
	and.b32  	%r75, %r45, 1;
	setp.eq.b32 	%p25, %r75, 1;
	not.pred 	%p26, %p25;
	@%p26 bra 	$L__BB6_42;
	mad.lo.s32 	%r76, %r89, %r48, %r54;
	mad.lo.s32 	%r77, %r76, %r47, %r1;
	cvt.s64.s32 	%rd41, %r77;
	add.s64 	%rd42, %rd2, %rd41;
	ld.global.nc.u8 	%rs188, [%rd42];
	cvt.u16.u8 	%rs189, %rs188;
	setp.eq.s16 	%p27, %rs189, 0;
	@%p27 bra 	$L__BB6_42;
	mul.wide.u32 	%rd43, %r89, 3;
	add.s64 	%rd44, %rd1, %rd43;
	ld.global.nc.u8 	%rs190, [%rd44];
	cvt.u16.u8 	%rs198, %rs190;
	ld.global.nc.u8 	%rs191, [%rd44+1];
	cvt.u16.u8 	%rs197, %rs191;
	ld.global.nc.u8 	%rs192, [%rd44+2];
	cvt.u16.u8 	%rs196, %rs192;
$L__BB6_42:
	mad.lo.s32 	%r78, %r47, %r54, %r1;
	cvta.to.global.u64 	%rd45, %rd8;
	mul.wide.s32 	%rd46, %r78, 3;
	add.s64 	%rd47, %rd45, %rd46;
	st.global.u8 	[%rd47], %rs198;
	st.global.u8 	[%rd47+1], %rs197;
	st.global.u8 	[%rd47+2], %rs196;
$L__BB6_43:
	ret;

}
	// .globl	dilate5x5
.visible .entry dilate5x5(
	.param .u64 .ptr .align 1 dilate5x5_param_0,
	.param .u64 .ptr .align 1 dilate5x5_param_1,
	.param .u32 dilate5x5_param_2,
	.param .u32 dilate5x5_param_3
)
{
	.reg .pred 	%p<10>;
	.reg .b16 	%rs<76>;
	.reg .b32 	%r<72>;
	.reg .b64 	%rd<65>;

	ld.param.u32 	%r3, [dilate5x5_param_2];
	ld.param.u32 	%r2, [dilate5x5_param_3];
	mov.u32 	%r4, %ctaid.x;
	mov.u32 	%r5, %ntid.x;
	mov.u32 	%r6, %tid.x;
	mad.lo.s32 	%r7, %r4, %r5, %r6;
	mov.u32 	%r8, %ctaid.y;
	mov.u32 	%r9, %ntid.y;
	mov.u32 	%r10, %tid.y;
	mad.lo.s32 	%r11, %r8, %r9, %r10;
	setp.ge.s32 	%p1, %r7, %r2;
	setp.ge.s32 	%p2, %r11, %r3;
	or.pred  	%p3, %p1, %p2;
	@%p3 bra 	$L__BB7_2;
	ld.param.u32 	%r71, [dilate5x5_param_3];
	ld.param.u64 	%rd64, [dilate5x5_param_1];
	ld.param.u64 	%rd63, [dilate5x5_param_0];
	cvta.to.global.u64 	%rd3, %rd64;
	cvta.to.global.u64 	%rd4, %rd63;
	add.s32 	%r13, %r3, -1;
	add.s32 	%r14, %r71, -1;
	mov.u32 	%r15, %ctaid.x;
	mov.u32 	%r16, %ntid.x;
	mov.u32 	%r17, %tid.x;
	mad.lo.s32 	%r18, %r15, %r16, %r17;
	add.s32 	%r19, %r18, -2;
	setp.lt.s32 	%p4, %r18, 2;
	min.s32 	%r20, %r19, %r14;
	selp.b32 	%r21, 0, %r20, %p4;
	mov.u32 	%r22, %ctaid.y;
	mov.u32 	%r23, %ntid.y;
	mov.u32 	%r24, %tid.y;
	mad.lo.s32 	%r25, %r22, %r23, %r24;
	add.s32 	%r26, %r25, -2;
	setp.lt.u32 	%p5, %r25, 2;
	min.u32 	%r27, %r26, %r13;
	selp.b32 	%r28, 0, %r27, %p5;
	mul.lo.s32 	%r29, %r28, %r71;
	add.s32 	%r30, %r21, %r29;
	cvt.s64.s32 	%rd5, %r30;
	add.s64 	%rd6, %rd4, %rd5;
	max.s32 	%r31, %r18, 1;
	cvt.s64.s32 	%rd7, %r29;
	cvt.u64.u32 	%rd8, %r31;
	add.s64 	%rd9, %rd8, %rd7;
	add.s64 	%rd10, %rd4, %rd9;
	setp.lt.s32 	%p6, %r18, 0;
	min.s32 	%r32, %r18, %r14;
	selp.b32 	%r33, 0, %r32, %p6;
	add.s32 	%r34, %r33, %r29;
	cvt.s64.s32 	%rd11, %r34;
	add.s64 	%rd12, %rd4, %rd11;
	add.s32 	%r35, %r18, 1;
	setp.lt.s32 	%p7, %r18, -1;
	min.s32 	%r36, %r35, %r14;
	selp.b32 	%r37, 0, %r36, %p7;
	add.s32 	%r38, %r37, %r29;
	cvt.s64.s32 	%rd13, %r38;
	add.s64 	%rd14, %rd4, %rd13;
	add.s32 	%r39, %r18, 2;
	setp.lt.s32 	%p8, %r18, -2;
	min.s32 	%r40, %r39, %r14;
	selp.b32 	%r41, 0, %r40, %p8;
	add.s32 	%r42, %r41, %r29;
	cvt.s64.s32 	%rd15, %r42;
	add.s64 	%rd16, %rd4, %rd15;
	max.u32 	%r43, %r25, 1;
	add.s32 	%r44, %r43, -1;
	mul.lo.s32 	%r45, %r44, %r71;
	add.s32 	%r46, %r21, %r45;
	cvt.s64.s32 	%rd17, %r46;
	add.s64 	%rd18, %rd4, %rd17;
	cvt.s64.s32 	%rd19, %r45;
	add.s64 	%rd20, %rd8, %rd19;
	add.s64 	%rd21, %rd4, %rd20;
	add.s32 	%r47, %r33, %r45;
	cvt.s64.s32 	%rd22, %r47;
	add.s64 	%rd23, %rd4, %rd22;
	add.s32 	%r48, %r37, %r45;
	cvt.s64.s32 	%rd24, %r48;
	add.s64 	%rd25, %rd4, %rd24;
	add.s32 	%r49, %r41, %r45;
	cvt.s64.s32 	%rd26, %r49;
	add.s64 	%rd27, %rd4, %rd26;
	min.u32 	%r50, %r25, %r13;
	mul.lo.s32 	%r51, %r50, %r71;
	add.s32 	%r52, %r21, %r51;
	cvt.s64.s32 	%rd28, %r52;
	add.s64 	%rd29, %rd4, %rd28;
	cvt.s64.s32 	%rd30, %r51;
	add.s64 	%rd31, %rd8, %rd30;
	add.s64 	%rd32, %rd4, %rd31;
	add.s32 	%r53, %r33, %r51;
	cvt.s64.s32 	%rd33, %r53;
	add.s64 	%rd34, %rd4, %rd33;
	add.s32 	%r54, %r37, %r51;
	cvt.s64.s32 	%rd35, %r54;
	add.s64 	%rd36, %rd4, %rd35;
	add.s32 	%r55, %r41, %r51;
	cvt.s64.s32 	%rd37, %r55;
	add.s64 	%rd38, %rd4, %rd37;
	add.s32 	%r56, %r25, 1;
	min.u32 	%r57, %r56, %r13;
	mul.lo.s32 	%r58, %r57, %r71;
	add.s32 	%r59, %r21, %r58;
	cvt.s64.s32 	%rd39, %r59;
	add.s64 	%rd40, %rd4, %rd39;
	cvt.s64.s32 	%rd41, %r58;
	add.s64 	%rd42, %rd8, %rd41;
	add.s64 	%rd43, %rd4, %rd42;
	add.s32 	%r60, %r33, %r58;
	cvt.s64.s32 	%rd44, %r60;
	add.s64 	%rd45, %rd4, %rd44;
	add.s32 	%r61, %r37, %r58;
	cvt.s64.s32 	%rd46, %r61;
	add.s64 	%rd47, %rd4, %rd46;
	add.s32 	%r62, %r41, %r58;
	cvt.s64.s32 	%rd48, %r62;
	add.s64 	%rd49, %rd4, %rd48;
	add.s32 	%r63, %r25, 2;
	min.u32 	%r64, %r63, %r13;
	mul.lo.s32 	%r65, %r64, %r71;
	ld.global.u8 	%rs1, [%rd6];
	ld.global.u8 	%rs3, [%rd10+-1];
	ld.global.u8 	%rs5, [%rd12];
	ld.global.u8 	%rs7, [%rd14];
	ld.global.u8 	%rs9, [%rd16];
	ld.global.u8 	%rs11, [%rd18];
	ld.global.u8 	%rs13, [%rd21+-1];
	ld.global.u8 	%rs15, [%rd23];
	ld.global.u8 	%rs17, [%rd25];
	ld.global.u8 	%rs19, [%rd27];
	ld.global.u8 	%rs21, [%rd29];
	ld.global.u8 	%rs23, [%rd32+-1];
	ld.global.u8 	%rs25, [%rd34];
	ld.global.u8 	%rs27, [%rd36];
	ld.global.u8 	%rs29, [%rd38];
	ld.global.u8 	%rs31, [%rd40];
	ld.global.u8 	%rs33, [%rd43+-1];
	ld.global.u8 	%rs35, [%rd45];
	ld.global.u8 	%rs37, [%rd47];
	ld.global.u8 	%rs39, [%rd49];
	add.s32 	%r66, %r21, %r65;
	cvt.s64.s32 	%rd50, %r66;
	add.s64 	%rd51, %rd4, %rd50;
	ld.global.u8 	%rs41, [%rd51];
	cvt.s64.s32 	%rd52, %r65;
	add.s64 	%rd53, %rd8, %rd52;
	add.s64 	%rd54, %rd4, %rd53;
	ld.global.u8 	%rs43, [%rd54+-1];
	add.s32 	%r67, %r33, %r65;
	cvt.s64.s32 	%rd55, %r67;
	add.s64 	%rd56, %rd4, %rd55;
	ld.global.u8 	%rs45, [%rd56];
	add.s32 	%r68, %r37, %r65;
	cvt.s64.s32 	%rd57, %r68;
	add.s64 	%rd58, %rd4, %rd57;
	ld.global.u8 	%rs47, [%rd58];
	add.s32 	%r69, %r41, %r65;
	cvt.s64.s32 	%rd59, %r69;
	add.s64 	%rd60, %rd4, %rd59;
	ld.global.u8 	%rs49, [%rd60];
	or.b16  	%rs50, %rs49, %rs47;
	or.b16  	%rs51, %rs50, %rs45;
	or.b16  	%rs52, %rs51, %rs43;
	or.b16  	%rs53, %rs52, %rs41;
	or.b16  	%rs54, %rs53, %rs39;
	or.b16  	%rs55, %rs54, %rs37;
	or.b16  	%rs56, %rs55, %rs35;
	or.b16  	%rs57, %rs56, %rs33;
	or.b16  	%rs58, %rs57, %rs31;
	or.b16  	%rs59, %rs58, %rs29;
	or.b16  	%rs60, %rs59, %rs27;
	or.b16  	%rs61, %rs60, %rs25;
	or.b16  	%rs62, %rs61, %rs23;
	or.b16  	%rs63, %rs62, %rs21;
	or.b16  	%rs64, %rs63, %rs19;
	or.b16  	%rs65, %rs64, %rs17;
	or.b16  	%rs66, %rs65, %rs15;
	or.b16  	%rs67, %rs66, %rs13;
	or.b16  	%rs68, %rs67, %rs11;
	or.b16  	%rs69, %rs68, %rs9;
	or.b16  	%rs70, %rs69, %rs7;
	or.b16  	%rs71, %rs70, %rs5;
	or.b16  	%rs72, %rs71, %rs3;
	or.b16  	%rs73, %rs72, %rs1;
	and.b16  	%rs74, %rs73, 255;
	setp.ne.s16 	%p9, %rs74, 0;
	selp.s16 	%rs75, -1, 0, %p9;
	mad.lo.s32 	%r70, %r71, %r25, %r18;
	cvt.s64.s32 	%rd61, %r70;
	add.s64 	%rd62, %rd3, %rd61;
	st.global.u8 	[%rd62], %rs75;
$L__BB7_2:
	ret;

}
	// .globl	erode5x5
.visible .entry erode5x5(
	.param .u64 .ptr .align 1 erode5x5_param_0,
	.param .u64 .ptr .align 1 erode5x5_param_1,
	.param .u32 erode5x5_param_2,
	.param .u32 erode5x5_param_3
)
{
	.reg .pred 	%p<58>;
	.reg .b16 	%rs<75>;
	.reg .b32 	%r<72>;
	.reg .b64 	%rd<65>;

	ld.param.u32 	%r3, [erode5x5_param_2];
	ld.param.u32 	%r2, [erode5x5_param_3];
	mov.u32 	%r4, %ctaid.x;
	mov.u32 	%r5, %ntid.x;
	mov.u32 	%r6, %tid.x;
	mad.lo.s32 	%r7, %r4, %r5, %r6;
	mov.u32 	%r8, %ctaid.y;
	mov.u32 	%r9, %ntid.y;
	mov.u32 	%r10, %tid.y;
	mad.lo.s32 	%r11, %r8, %r9, %r10;
	setp.ge.s32 	%p1, %r7, %r2;
	setp.ge.s32 	%p2, %r11, %r3;
	or.pred  	%p3, %p1, %p2;
	@%p3 bra 	$L__BB8_2;
	ld.param.u32 	%r71, [erode5x5_param_3];
	ld.param.u64 	%rd64, [erode5x5_param_1];
	ld.param.u64 	%rd63, [erode5x5_param_0];
	cvta.to.global.u64 	%rd3, %rd64;
	cvta.to.global.u64 	%rd4, %rd63;
	add.s32 	%r13, %r3, -1;
	add.s32 	%r14, %r71, -1;
	mov.u32 	%r15, %ctaid.x;
	mov.u32 	%r16, %ntid.x;
	mov.u32 	%r17, %tid.x;
	mad.lo.s32 	%r18, %r15, %r16, %r17;
	add.s32 	%r19, %r18, -2;
	setp.lt.s32 	%p4, %r18, 2;
	min.s32 	%r20, %r19, %r14;
	selp.b32 	%r21, 0, %r20, %p4;
	mov.u32 	%r22, %ctaid.y;
	mov.u32 	%r23, %ntid.y;
	mov.u32 	%r24, %tid.y;
	mad.lo.s32 	%r25, %r22, %r23, %r24;
	add.s32 	%r26, %r25, -2;
	setp.lt.u32 	%p5, %r25, 2;
	min.u32 	%r27, %r26, %r13;
	selp.b32 	%r28, 0, %r27, %p5;
	mul.lo.s32 	%r29, %r28, %r71;
	add.s32 	%r30, %r21, %r29;
	cvt.s64.s32 	%rd5, %r30;
	add.s64 	%rd6, %rd4, %rd5;
	max.s32 	%r31, %r18, 1;
	cvt.s64.s32 	%rd7, %r29;
	cvt.u64.u32 	%rd8, %r31;
	add.s64 	%rd9, %rd8, %rd7;
	add.s64 	%rd10, %rd4, %rd9;
	setp.lt.s32 	%p6, %r18, 0;
	min.s32 	%r32, %r18, %r14;
	selp.b32 	%r33, 0, %r32, %p6;
	add.s32 	%r34, %r33, %r29;
	cvt.s64.s32 	%rd11, %r34;
	add.s64 	%rd12, %rd4, %rd11;
	add.s32 	%r35, %r18, 1;
	setp.lt.s32 	%p7, %r18, -1;
	min.s32 	%r36, %r35, %r14;
	selp.b32 	%r37, 0, %r36, %p7;
	add.s32 	%r38, %r37, %r29;
	cvt.s64.s32 	%rd13, %r38;
	add.s64 	%rd14, %rd4, %rd13;
	add.s32 	%r39, %r18, 2;
	setp.lt.s32 	%p8, %r18, -2;
	min.s32 	%r40, %r39, %r14;
	selp.b32 	%r41, 0, %r40, %p8;
	add.s32 	%r42, %r41, %r29;
	cvt.s64.s32 	%rd15, %r42;
	add.s64 	%rd16, %rd4, %rd15;
	max.u32 	%r43, %r25, 1;
	add.s32 	%r44, %r43, -1;
	mul.lo.s32 	%r45, %r44, %r71;
	add.s32 	%r46, %r21, %r45;
	cvt.s64.s32 	%rd17, %r46;
	add.s64 	%rd18, %rd4, %rd17;
	cvt.s64.s32 	%rd19, %r45;
	add.s64 	%rd20, %rd8, %rd19;
	add.s64 	%rd21, %rd4, %rd20;
	add.s32 	%r47, %r33, %r45;
	cvt.s64.s32 	%rd22, %r47;
	add.s64 	%rd23, %rd4, %rd22;
	add.s32 	%r48, %r37, %r45;
	cvt.s64.s32 	%rd24, %r48;
	add.s64 	%rd25, %rd4, %rd24;
	add.s32 	%r49, %r41, %r45;
	cvt.s64.s32 	%rd26, %r49;
	add.s64 	%rd27, %rd4, %rd26;
	min.u32 	%r50, %r25, %r13;
	mul.lo.s32 	%r51, %r50, %r71;
	add.s32 	%r52, %r21, %r51;
	cvt.s64.s32 	%rd28, %r52;
	add.s64 	%rd29, %rd4, %rd28;
	cvt.s64.s32 	%rd30, %r51;
	add.s64 	%rd31, %rd8, %rd30;
	add.s64 	%rd32, %rd4, %rd31;
	add.s32 	%r53, %r33, %r51;
	cvt.s64.s32 	%rd33, %r53;
	add.s64 	%rd34, %rd4, %rd33;
	add.s32 	%r54, %r37, %r51;
	cvt.s64.s32 	%rd35, %r54;
	add.s64 	%rd36, %rd4, %rd35;
	add.s32 	%r55, %r41, %r51;
	cvt.s64.s32 	%rd37, %r55;
	add.s64 	%rd38, %rd4, %rd37;
	add.s32 	%r56, %r25, 1;
	min.u32 	%r57, %r56, %r13;
	mul.lo.s32 	%r58, %r57, %r71;
	add.s32 	%r59, %r21, %r58;
	cvt.s64.s32 	%rd39, %r59;
	add.s64 	%rd40, %rd4, %rd39;
	cvt.s64.s32 	%rd41, %r58;
	add.s64 	%rd42, %rd8, %rd41;
	add.s64 	%rd43, %rd4, %rd42;
	add.s32 	%r60, %r33, %r58;
	cvt.s64.s32 	%rd44, %r60;
	add.s64 	%rd45, %rd4, %rd44;
	add.s32 	%r61, %r37, %r58;
	cvt.s64.s32 	%rd46, %r61;
	add.s64 	%rd47, %rd4, %rd46;
	add.s32 	%r62, %r41, %r58;
	cvt.s64.s32 	%rd48, %r62;
	add.s64 	%rd49, %rd4, %rd48;
	add.s32 	%r63, %r25, 2;
	min.u32 	%r64, %r63, %r13;
	mul.lo.s32 	%r65, %r64, %r71;
	ld.global.u8 	%rs1, [%rd6];
	setp.ne.s16 	%p9, %rs1, 0;
	ld.global.u8 	%rs4, [%rd10+-1];
	setp.ne.s16 	%p10, %rs4, 0;
	ld.global.u8 	%rs7, [%rd12];
	setp.ne.s16 	%p11, %rs7, 0;
	ld.global.u8 	%rs10, [%rd14];
	setp.ne.s16 	%p12, %rs10, 0;
	ld.global.u8 	%rs13, [%rd16];
	setp.ne.s16 	%p13, %rs13, 0;
	ld.global.u8 	%rs16, [%rd18];
	setp.ne.s16 	%p14, %rs16, 0;
	ld.global.u8 	%rs19, [%rd21+-1];
	setp.ne.s16 	%p15, %rs19, 0;
	ld.global.u8 	%rs22, [%rd23];
	setp.ne.s16 	%p16, %rs22, 0;
	ld.global.u8 	%rs25, [%rd25];
	setp.ne.s16 	%p17, %rs25, 0;
	ld.global.u8 	%rs28, [%rd27];
	setp.ne.s16 	%p18, %rs28, 0;
	ld.global.u8 	%rs31, [%rd29];
	setp.ne.s16 	%p19, %rs31, 0;
	ld.global.u8 	%rs34, [%rd32+-1];
	setp.ne.s16 	%p20, %rs34, 0;
	ld.global.u8 	%rs37, [%rd34];
	setp.ne.s16 	%p21, %rs37, 0;
	ld.global.u8 	%rs40, [%rd36];
	setp.ne.s16 	%p22, %rs40, 0;
	ld.global.u8 	%rs43, [%rd38];
	setp.ne.s16 	%p23, %rs43, 0;
	ld.global.u8 	%rs46, [%rd40];
	setp.ne.s16 	%p24, %rs46, 0;
	ld.global.u8 	%rs49, [%rd43+-1];
	setp.ne.s16 	%p25, %rs49, 0;
	ld.global.u8 	%rs52, [%rd45];
	setp.ne.s16 	%p26, %rs52, 0;
	ld.global.u8 	%rs55, [%rd47];
	setp.ne.s16 	%p27, %rs55, 0;
	ld.global.u8 	%rs58, [%rd49];
	setp.ne.s16 	%p28, %rs58, 0;
	add.s32 	%r66, %r21, %r65;
	cvt.s64.s32 	%rd50, %r66;
	add.s64 	%rd51, %rd4, %rd50;
	ld.global.u8 	%rs61, [%rd51];
	setp.ne.s16 	%p29, %rs61, 0;
	cvt.s64.s32 	%rd52, %r65;
	add.s64 	%rd53, %rd8, %rd52;
	add.s64 	%rd54, %rd4, %rd53;
	ld.global.u8 	%rs64, [%rd54+-1];
	setp.ne.s16 	%p30, %rs64, 0;
	add.s32 	%r67, %r33, %r65;
	cvt.s64.s32 	%rd55, %r67;
	add.s64 	%rd56, %rd4, %rd55;
	ld.global.u8 	%rs67, [%rd56];
	setp.ne.s16 	%p31, %rs67, 0;
	add.s32 	%r68, %r37, %r65;
	cvt.s64.s32 	%rd57, %r68;
	add.s64 	%rd58, %rd4, %rd57;
	ld.global.u8 	%rs70, [%rd58];
	setp.ne.s16 	%p32, %rs70, 0;
	add.s32 	%r69, %r41, %r65;
	cvt.s64.s32 	%rd59, %r69;
	add.s64 	%rd60, %rd4, %rd59;
	ld.global.u8 	%rs73, [%rd60];
	setp.ne.s16 	%p33, %rs73, 0;
	and.pred  	%p34, %p33, %p32;
	and.pred  	%p35, %p34, %p31;
	and.pred  	%p36, %p35, %p30;
	and.pred  	%p37, %p36, %p29;
	and.pred  	%p38, %p37, %p28;
	and.pred  	%p39, %p38, %p27;
	and.pred  	%p40, %p39, %p26;
	and.pred  	%p41, %p40, %p25;
	and.pred  	%p42, %p41, %p24;
	and.pred  	%p43, %p42, %p23;
	and.pred  	%p44, %p43, %p22;
	and.pred  	%p45, %p44, %p21;
	and.pred  	%p46, %p45, %p20;
	and.pred  	%p47, %p46, %p19;
	and.pred  	%p48, %p47, %p18;
	and.pred  	%p49, %p48, %p17;
	and.pred  	%p50, %p49, %p16;
	and.pred  	%p51, %p50, %p15;
	and.pred  	%p52, %p51, %p14;
	and.pred  	%p53, %p52, %p13;
	and.pred  	%p54, %p53, %p12;
	and.pred  	%p55, %p54, %p11;
	and.pred  	%p56, %p55, %p10;
	and.pred  	%p57, %p56, %p9;
	selp.s16 	%rs74, -1, 0, %p57;
	mad.lo.s32 	%r70, %r71, %r25, %r18;
	cvt.s64.s32 	%rd61, %r70;
	add.s64 	%rd62, %rd3, %rd61;
	st.global.u8 	[%rd62], %rs74;
$L__BB8_2:
	ret;

}


// ===== COMPILED SASS (sm_100) =====

	.target	sm_100

	.elftype	@"ET_EXEC"


//--------------------- .note.nv.tkinfo           --------------------------
	.section	.note.nv.tkinfo,"",@"SHT_NOTE"
	.sectionflags	@"SHF_NOTE_NV_TKINFO"
	.tkinfo
        /*0018*/ 	.word	0x00000002
        /*0030*/ 	.string	""
        /*0030*/ 	.string	"ptxas"
        /*0030*/ 	.string	"Cuda compilation tools, release 13.0, V13.0.88"
        /*0030*/ 	.string	"Build cuda_13.0.r13.0/compiler.36424714_0"
        /*0030*/ 	.string	"-arch sm_100 -m 64 "



//--------------------- .note.nv.cuinfo           --------------------------
	.section	.note.nv.cuinfo,"",@"SHT_NOTE"
	.sectionflags	@"SHF_NOTE_NV_CUINFO"
        /*0018*/ 	.short	0x0002
        /*001a*/ 	.short	0x0064
        /*001c*/ 	.short	0x0082
	.zero		2


//--------------------- .nv.info                  --------------------------
	.section	.nv.info,"",@"SHT_CUDA_INFO"
	.align	4


	//----- nvinfo : EIATTR_REGCOUNT
	.align		4
        /*0000*/ 	.byte	0x04, 0x2f
        /*0002*/ 	.short	(.L_1 - .L_0)
	.align		4
.L_0:
        /*0004*/ 	.word	index@(resizePrototypesKernel)
        /*0008*/ 	.word	0x00000016


	//----- nvinfo : EIATTR_FRAME_SIZE
	.align		4
.L_1:
        /*000c*/ 	.byte	0x04, 0x11
        /*000e*/ 	.short	(.L_3 - .L_2)
	.align		4
.L_2:
        /*0010*/ 	.word	index@($__internal_1_$__cuda_sm3x_div_rn_noftz_f32_slowpath)
        /*0014*/ 	.word	0x00000000


	//----- nvinfo : EIATTR_FRAME_SIZE
	.align		4
.L_3:
        /*0018*/ 	.byte	0x04, 0x11
        /*001a*/ 	.short	(.L_5 - .L_4)
	.align		4
.L_4:
        /*001c*/ 	.word	index@(resizePrototypesKernel)
        /*0020*/ 	.word	0x00000000


	//----- nvinfo : EIATTR_REGCOUNT
	.align		4
.L_5:
        /*0024*/ 	.byte	0x04, 0x2f
        /*0026*/ 	.short	(.L_7 - .L_6)
	.align		4
.L_6:
        /*0028*/ 	.word	index@(sigmoidThresholdKernel)
        /*002c*/ 	.word	0x0000000e


	//----- nvinfo : EIATTR_FRAME_SIZE
	.align		4
.L_7:
        /*0030*/ 	.byte	0x04, 0x11
        /*0032*/ 	.short	(.L_9 - .L_8)
	.align		4
.L_8:
        /*0034*/ 	.word	index@($__internal_0_$__cuda_sm20_rcp_rn_f32_slowpath)
        /*0038*/ 	.word	0x00000000


	//----- nvinfo : EIATTR_FRAME_SIZE
	.align		4
.L_9:
        /*003c*/ 	.byte	0x04, 0x11
        /*003e*/ 	.short	(.L_11 - .L_10)
	.align		4
.L_10:
        /*0040*/ 	.word	index@(sigmoidThresholdKernel)
        /*0044*/ 	.word	0x00000000


	//----- nvinfo : EIATTR_REGCOUNT
	.align		4
.L_11:
        /*0048*/ 	.byte	0x04, 0x2f
        /*004a*/ 	.short	(.L_13 - .L_12)
	.align		4
.L_12:
        /*004c*/ 	.word	index@(laneFillKernel)
        /*0050*/ 	.word	0x0000001b


	//----- nvinfo : EIATTR_FRAME_SIZE
	.align		4
.L_13:
        /*0054*/ 	.byte	0x04, 0x11
        /*0056*/ 	.short	(.L_15 - .L_14)
	.align		4
.L_14:
        /*0058*/ 	.word	index@(laneFillKernel)
        /*005c*/ 	.word	0x00000000


	//----- nvinfo : EIATTR_REGCOUNT
	.align		4
.L_15:
        /*0060*/ 	.byte	0x04, 0x2f
        /*0062*/ 	.short	(.L_17 - .L_16)
	.align		4
.L_16:
        /*0064*/ 	.word	index@(orReduceMasks)
        /*0068*/ 	.word	0x00000020


	//----- nvinfo : EIATTR_FRAME_SIZE
	.align		4
.L_17:
        /*006c*/ 	.byte	0x04, 0x11
        /*006e*/ 	.short	(.L_19 - .L_18)
	.align		4
.L_18:
        /*0070*/ 	.word	index@(orReduceMasks)
        /*0074*/ 	.word	0x00000000


	//----- nvinfo : EIATTR_REGCOUNT
	.align		4
.L_19:
        /*0078*/ 	.byte	0x04, 0x2f
        /*007a*/ 	.short	(.L_21 - .L_20)
	.align		4
.L_20:
        /*007c*/ 	.word	index@(rowMinMaxKernel)
        /*0080*/ 	.word	0x00000018


	//----- nvinfo : EIATTR_FRAME_SIZE
	.align		4
.L_21:
        /*0084*/ 	.byte	0x04, 0x11
        /*0086*/ 	.short	(.L_23 - .L_22)
	.align		4
.L_22:
        /*0088*/ 	.word	index@(rowMinMaxKernel)
        /*008c*/ 	.word	0x00000000


	//----- nvinfo : EIATTR_REGCOUNT
	.align		4
.L_23:
        /*0090*/ 	.byte	0x04, 0x2f
        /*0092*/ 	.short	(.L_25 - .L_24)
	.align		4
.L_24:
        /*0094*/ 	.word	index@(buildLaneMasksKernel)
        /*0098*/ 	.word	0x00000010


	//----- nvinfo : EIATTR_FRAME_SIZE
	.align		4
.L_25:
        /*009c*/ 	.byte	0x04, 0x11
        /*009e*/ 	.short	(.L_27 - .L_26)
	.align		4
.L_26:
        /*00a0*/ 	.word	index@(buildLaneMasksKernel)
        /*00a4*/ 	.word	0x00000000


	//----- nvinfo : EIATTR_REGCOUNT
	.align		4
.L_27:
        /*00a8*/ 	.byte	0x04, 0x2f
        /*00aa*/ 	.short	(.L_29 - .L_28)
	.align		4
.L_28:
        /*00ac*/ 	.word	index@(colourizeMasksKernel)
        /*00b0*/ 	.word	0x00000020


	//----- nvinfo : EIATTR_FRAME_SIZE
	.align		4
.L_29:
        /*00b4*/ 	.byte	0x04, 0x11
        /*00b6*/ 	.short	(.L_31 - .L_30)
	.align		4
.L_30:
        /*00b8*/ 	.word	index@(colourizeMasksKernel)
        /*00bc*/ 	.word	0x00000000


	//----- nvinfo : EIATTR_REGCOUNT
	.align		4
.L_31:
        /*00c0*/ 	.byte	0x04, 0x2f
        /*00c2*/ 	.short	(.L_33 - .L_32)
	.align		4
.L_32:
        /*00c4*/ 	.word	index@(dilate5x5)
        /*00c8*/ 	.word	0x00000020


	//----- nvinfo : EIATTR_FRAME_SIZE
	.align		4
.L_33:
        /*00cc*/ 	.byte	0x04, 0x11
        /*00ce*/ 	.short	(.L_35 - .L_34)
	.align		4
.L_34:
        /*00d0*/ 	.word	index@(dilate5x5)
        /*00d4*/ 	.word	0x00000000


	//----- nvinfo : EIATTR_REGCOUNT
	.align		4
.L_35:
        /*00d8*/ 	.byte	0x04, 0x2f
        /*00da*/ 	.short	(.L_37 - .L_36)
	.align		4
.L_36:
        /*00dc*/ 	.word	index@(erode5x5)
        /*00e0*/ 	.word	0x00000020


	//----- nvinfo : EIATTR_FRAME_SIZE
	.align		4
.L_37:
        /*00e4*/ 	.byte	0x04, 0x11
        /*00e6*/ 	.short	(.L_39 - .L_38)
	.align		4
.L_38:
        /*00e8*/ 	.word	index@(erode5x5)
        /*00ec*/ 	.word	0x00000000


	//----- nvinfo : EIATTR_MIN_STACK_SIZE
	.align		4
.L_39:
        /*00f0*/ 	.byte	0x04, 0x12
        /*00f2*/ 	.short	(.L_41 - .L_40)
	.align		4
.L_40:
        /*00f4*/ 	.word	index@(erode5x5)
        /*00f8*/ 	.word	0x00000000


	//----- nvinfo : EIATTR_MIN_STACK_SIZE
	.align		4
.L_41:
        /*00fc*/ 	.byte	0x04, 0x12
        /*00fe*/ 	.short	(.L_43 - .L_42)
	.align		4
.L_42:
        /*0100*/ 	.word	index@(dilate5x5)
        /*0104*/ 	.word	0x00000000


	//----- nvinfo : EIATTR_MIN_STACK_SIZE
	.align		4
.L_43:
        /*0108*/ 	.byte	0x04, 0x12
        /*010a*/ 	.short	(.L_45 - .L_44)
	.align		4
.L_44:
        /*010c*/ 	.word	index@(colourizeMasksKernel)
        /*0110*/ 	.word	0x00000000


	//----- nvinfo : EIATTR_MIN_STACK_SIZE
	.align		4
.L_45:
        /*0114*/ 	.byte	0x04, 0x12
        /*0116*/ 	.short	(.L_47 - .L_46)
	.align		4
.L_46:
        /*0118*/ 	.word	index@(buildLaneMasksKernel)
        /*011c*/ 	.word	0x00000000


	//----- nvinfo : EIATTR_MIN_STACK_SIZE
	.align		4
.L_47:
        /*0120*/ 	.byte	0x04, 0x12
        /*0122*/ 	.short	(.L_49 - .L_48)
	.align		4
.L_48:
        /*0124*/ 	.word	index@(rowMinMaxKernel)
        /*0128*/ 	.word	0x00000000


	//----- nvinfo : EIATTR_MIN_STACK_SIZE
	.align		4
.L_49:
        /*012c*/ 	.byte	0x04, 0x12
        /*012e*/ 	.short	(.L_51 - .L_50)
	.align		4
.L_50:
        /*0130*/ 	.word	index@(orReduceMasks)
        /*0134*/ 	.word	0x00000000


	//----- nvinfo : EIATTR_MIN_STACK_SIZE
	.align		4
.L_51:
        /*0138*/ 	.byte	0x04, 0x12
        /*013a*/ 	.short	(.L_53 - .L_52)
	.align		4
.L_52:
        /*013c*/ 	.word	index@(laneFillKernel)
        /*0140*/ 	.word	0x00000000


	//----- nvinfo : EIATTR_MIN_STACK_SIZE
	.align		4
.L_53:
        /*0144*/ 	.byte	0x04, 0x12
        /*0146*/ 	.short	(.L_55 - .L_54)
	.align		4
.L_54:
        /*0148*/ 	.word	index@(sigmoidThresholdKernel)
        /*014c*/ 	.word	0x00000000


	//----- nvinfo : EIATTR_MIN_STACK_SIZE
	.align		4
.L_55:
        /*0150*/ 	.byte	0x04, 0x12
        /*0152*/ 	.short	(.L_57 - .L_56)
	.align		4
.L_56:
        /*0154*/ 	.word	index@(resizePrototypesKernel)
        /*0158*/ 	.word	0x00000000
.L_57:


//--------------------- .nv.compat                --------------------------
	.section	.nv.compat,"",@"SHT_CUDA_COMPAT_INFO"
	.align	4
        /*0000*/ 	.byte	0x02, 0x09, 0x00, 0x00, 0x02, 0x02, 0x01, 0x00, 0x02, 0x05, 0x05, 0x00, 0x03, 0x07, 0x01, 0x01
        /*0010*/ 	.byte	0x02, 0x03, 0x00, 0x00, 0x02, 0x06, 0x01, 0x00, 0x04, 0x0b, 0x08, 0x00, 0x01, 0x00, 0x00, 0x00
        /*0020*/ 	.byte	0x00, 0x00, 0x00, 0x00


//--------------------- .nv.info.erode5x5         --------------------------
	.section	.nv.info.erode5x5,"",@"SHT_CUDA_INFO"
	.sectionflags	@""
	.align	4


	//----- nvinfo : EIATTR_CUDA_API_VERSION
	.align		4
        /*0000*/ 	.byte	0x04, 0x37
        /*0002*/ 	.short	(.L_59 - .L_58)
.L_58:
        /*0004*/ 	.word	0x00000082


	//----- nvinfo : EIATTR_KPARAM_INFO
	.align		4
.L_59:
        /*0008*/ 	.byte	0x04, 0x17
        /*000a*/ 	.short	(.L_61 - .L_60)
.L_60:
        /*000c*/ 	.word	0x00000000
        /*0010*/ 	.short	0x0003
        /*0012*/ 	.short	0x0014
        /*0014*/ 	.byte	0x00, 0xf0, 0x11, 0x00


	//----- nvinfo : EIATTR_KPARAM_INFO
	.align		4
.L_61:
        /*0018*/ 	.byte	0x04, 0x17
        /*001a*/ 	.short	(.L_63 - .L_62)
.L_62:
        /*001c*/ 	.word	0x00000000
        /*0020*/ 	.short	0x0002
        /*0022*/ 	.short	0x0010
        /*0024*/ 	.byte	0x00, 0xf0, 0x11, 0x00


	//----- nvinfo : EIATTR_KPARAM_INFO
	.align		4
.L_63:
        /*0028*/ 	.byte	0x04, 0x17
        /*002a*/ 	.short	(.L_65 - .L_64)
.L_64:
        /*002c*/ 	.word	0x00000000
        /*0030*/ 	.short	0x0001
        /*0032*/ 	.short	0x0008
        /*0034*/ 	.byte	0x00, 0xf5, 0x21, 0x00


	//----- nvinfo : EIATTR_KPARAM_INFO
	.align		4
.L_65:
        /*0038*/ 	.byte	0x04, 0x17
        /*003a*/ 	.short	(.L_67 - .L_66)
.L_66:
        /*003c*/ 	.word	0x00000000
        /*0040*/ 	.short	0x0000
        /*0042*/ 	.short	0x0000
        /*0044*/ 	.byte	0x00, 0xf5, 0x21, 0x00


	//----- nvinfo : EIATTR_SPARSE_MMA_MASK
	.align		4
.L_67:
        /*0048*/ 	.byte	0x03, 0x50
        /*004a*/ 	.short	0x0000


	//----- nvinfo : EIATTR_MAXREG_COUNT
	.align		4
        /*004c*/ 	.byte	0x03, 0x1b
        /*004e*/ 	.short	0x00ff


	//----- nvinfo : EIATTR_MERCURY_ISA_VERSION
	.align		4
        /*0050*/ 	.byte	0x03, 0x5f
        /*0052*/ 	.short	0x0101


	//----- nvinfo : EIATTR_VRC_CTA_INIT_COUNT
	.align		4
        /*0054*/ 	.byte	0x02, 0x4a
	.zero		1
	.zero		1


	//----- nvinfo : EIATTR_EXIT_INSTR_OFFSETS
	.align		4
        /*0058*/ 	.byte	0x04, 0x1c
        /*005a*/ 	.short	(.L_69 - .L_68)


	//   ....[0]....
.L_68:
        /*005c*/ 	.word	0x000000c0


	//   ....[1]....
        /*0060*/ 	.word	0x00000ba0


	//----- nvinfo : EIATTR_CBANK_PARAM_SIZE
	.align		4
.L_69:
        /*0064*/ 	.byte	0x03, 0x19
        /*0066*/ 	.short	0x0018


	//----- nvinfo : EIATTR_PARAM_CBANK
	.align		4
        /*0068*/ 	.byte	0x04, 0x0a
        /*006a*/ 	.short	(.L_71 - .L_70)
	.align		4
.L_70:
        /*006c*/ 	.word	index@(.nv.constant0.erode5x5)
        /*0070*/ 	.short	0x0380
        /*0072*/ 	.short	0x0018


	//----- nvinfo : EIATTR_SW_WAR
	.align		4
.L_71:
        /*0074*/ 	.byte	0x04, 0x36
        /*0076*/ 	.short	(.L_73 - .L_72)
.L_72:
        /*0078*/ 	.word	0x00000008
.L_73:


//--------------------- .nv.info.dilate5x5        --------------------------
	.section	.nv.info.dilate5x5,"",@"SHT_CUDA_INFO"
	.sectionflags	@""
	.align	4


	//----- nvinfo : EIATTR_CUDA_API_VERSION
	.align		4
        /*0000*/ 	.byte	0x04, 0x37
        /*0002*/ 	.short	(.L_75 - .L_74)
.L_74:
        /*0004*/ 	.word	0x00000082


	//----- nvinfo : EIATTR_KPARAM_INFO
	.align		4
.L_75:
        /*0008*/ 	.byte	0x04, 0x17
        /*000a*/ 	.short	(.L_77 - .L_76)
.L_76:
        /*000c*/ 	.word	0x00000000
        /*0010*/ 	.short	0x0003
        /*0012*/ 	.short	0x0014
        /*0014*/ 	.byte	0x00, 0xf0, 0x11, 0x00


	//----- nvinfo : EIATTR_KPARAM_INFO
	.align		4
.L_77:
        /*0018*/ 	.byte	0x04, 0x17
        /*001a*/ 	.short	(.L_79 - .L_78)
.L_78:
        /*001c*/ 	.word	0x00000000
        /*0020*/ 	.short	0x0002
        /*0022*/ 	.short	0x0010
        /*0024*/ 	.byte	0x00, 0xf0, 0x11, 0x00


	//----- nvinfo : EIATTR_KPARAM_INFO
	.align		4
.L_79:
        /*0028*/ 	.byte	0x04, 0x17
        /*002a*/ 	.short	(.L_81 - .L_80)
.L_80:
        /*002c*/ 	.word	0x00000000
        /*0030*/ 	.short	0x0001
        /*0032*/ 	.short	0x0008
        /*0034*/ 	.byte	0x00, 0xf5, 0x21, 0x00


	//----- nvinfo : EIATTR_KPARAM_INFO
	.align		4
.L_81:
        /*0038*/ 	.byte	0x04, 0x17
        /*003a*/ 	.short	(.L_83 - .L_82)
.L_82:
        /*003c*/ 	.word	0x00000000
        /*0040*/ 	.short	0x0000
        /*0042*/ 	.short	0x0000
        /*0044*/ 	.byte	0x00, 0xf5, 0x21, 0x00


	//----- nvinfo : EIATTR_SPARSE_MMA_MASK
	.align		4
.L_83:
        /*0048*/ 	.byte	0x03, 0x50
        /*004a*/ 	.short	0x0000


	//----- nvinfo : EIATTR_MAXREG_COUNT
	.align		4
        /*004c*/ 	.byte	0x03, 0x1b
        /*004e*/ 	.short	0x00ff


	//----- nvinfo : EIATTR_MERCURY_ISA_VERSION
	.align		4
        /*0050*/ 	.byte	0x03, 0x5f
        /*0052*/ 	.short	0x0101


	//----- nvinfo : EIATTR_VRC_CTA_INIT_COUNT
	.align		4
        /*0054*/ 	.byte	0x02, 0x4a
	.zero		1
	.zero		1


	//----- nvinfo : EIATTR_EXIT_INSTR_OFFSETS
	.align		4
        /*0058*/ 	.byte	0x04, 0x1c
        /*005a*/ 	.short	(.L_85 - .L_84)


	//   ....[0]....
.L_84:
        /*005c*/ 	.word	0x000000c0


	//   ....[1]....
        /*0060*/ 	.word	0x00000ae0


	//----- nvinfo : EIATTR_CBANK_PARAM_SIZE
	.align		4
.L_85:
        /*0064*/ 	.byte	0x03, 0x19
        /*0066*/ 	.short	0x0018


	//----- nvinfo : EIATTR_PARAM_CBANK
	.align		4
        /*0068*/ 	.byte	0x04, 0x0a
        /*006a*/ 	.short	(.L_87 - .L_86)
	.align		4
.L_86:
        /*006c*/ 	.word	index@(.nv.constant0.dilate5x5)
        /*0070*/ 	.short	0x0380
        /*0072*/ 	.short	0x0018


	//----- nvinfo : EIATTR_SW_WAR
	.align		4
.L_87:
        /*0074*/ 	.byte	0x04, 0x36
        /*0076*/ 	.short	(.L_89 - .L_88)
.L_88:
        /*0078*/ 	.word	0x00000008
.L_89:


//--------------------- .nv.info.colourizeMasksKernel --------------------------
	.section	.nv.info.colourizeMasksKernel,"",@"SHT_CUDA_INFO"
	.sectionflags	@""
	.align	4


	//----- nvinfo : EIATTR_CUDA_API_VERSION
	.align		4
        /*0000*/ 	.byte	0x04, 0x37
        /*0002*/ 	.short	(.L_91 - .L_90)
.L_90:
        /*0004*/ 	.word	0x00000082


	//----- nvinfo : EIATTR_KPARAM_INFO
	.align		4
.L_91:
        /*0008*/ 	.byte	0x04, 0x17
        /*000a*/ 	.short	(.L_93 - .L_92)
.L_92:
        /*000c*/ 	.word	0x00000000
        /*0010*/ 	.short	0x0005
        /*0012*/ 	.short	0x0020
        /*0014*/ 	.byte	0x00, 0xf0, 0x11, 0x00


	//----- nvinfo : EIATTR_KPARAM_INFO
	.align		4
.L_93:
        /*0018*/ 	.byte	0x04, 0x17
        /*001a*/ 	.short	(.L_95 - .L_94)
.L_94:
        /*001c*/ 	.word	0x00000000
        /*0020*/ 	.short	0x0004
        /*0022*/ 	.short	0x001c
        /*0024*/ 	.byte	0x00, 0xf0, 0x11, 0x00


	//----- nvinfo : EIATTR_KPARAM_INFO
	.align		4
.L_95:
        /*0028*/ 	.byte	0x04, 0x17
        /*002a*/ 	.short	(.L_97 - .L_96)
.L_96:
        /*002c*/ 	.word	0x00000000
        /*0030*/ 	.short	0x0003
        /*0032*/ 	.short	0x0018
        /*0034*/ 	.byte	0x00, 0xf0, 0x11, 0x00


	//----- nvinfo : EIATTR_KPARAM_INFO
	.align		4
.L_97:
        /*0038*/ 	.byte	0x04, 0x17
        /*003a*/ 	.short	(.L_99 - .L_98)
.L_98:
        /*003c*/ 	.word	0x00000000
        /*0040*/ 	.short	0x0002
        /*0042*/ 	.short	0x0010
        /*0044*/ 	.byte	0x00, 0xf5, 0x21, 0x00


	//----- nvinfo : EIATTR_KPARAM_INFO
	.align		4
.L_99:
        /*0048*/ 	.byte	0x04, 0x17
        /*004a*/ 	.short	(.L_101 - .L_100)
.L_100:
        /*004c*/ 	.word	0x00000000
        /*0050*/ 	.short	0x0001
        /*0052*/ 	.short	0x0008
        /*0054*/ 	.byte	0x00, 0xf5, 0x21, 0x00


	//----- nvinfo : EIATTR_KPARAM_INFO
	.align		4
.L_101:
        /*0058*/ 	.byte	0x04, 0x17
        /*005a*/ 	.short	(.L_103 - .L_102)
.L_102:
        /*005c*/ 	.word	0x00000000
        /*0060*/ 	.short	0x0000
        /*0062*/ 	.short	0x0000
        /*0064*/ 	.byte	0x00, 0xf5, 0x21, 0x00


	//----- nvinfo : EIATTR_SPARSE_MMA_MASK
	.align		4
.L_103:
        /*0068*/ 	.byte	0x03, 0x50
        /*006a*/ 	.short	0x0000


	//----- nvinfo : EIATTR_MAXREG_COUNT
	.align		4
        /*006c*/ 	.byte	0x03, 0x1b
        /*006e*/ 	.short	0x00ff


	//----- nvinfo : EIATTR_MERCURY_ISA_VERSION
	.align		4
        /*0070*/ 	.byte	0x03, 0x5f
        /*0072*/ 	.short	0x0101


	//----- nvinfo : EIATTR_VRC_CTA_INIT_COUNT
	.align		4
        /*0074*/ 	.byte	0x02, 0x4a
	.zero		1
	.zero		1


	//----- nvinfo : EIATTR_EXIT_INSTR_OFFSETS
	.align		4
        /*0078*/ 	.byte	0x04, 0x1c
        /*007a*/ 	.short	(.L_105 - .L_104)


	//   ....[0]....
.L_104:
        /*007c*/ 	.word	0x000000e0


	//   ....[1]....
        /*0080*/ 	.word	0x00000e50


	//----- nvinfo : EIATTR_CRS_STACK_SIZE
	.align		4
.L_105:
        /*0084*/ 	.byte	0x04, 0x1e
        /*0086*/ 	.short	(.L_107 - .L_106)
.L_106:
        /*0088*/ 	.word	0x00000000


	//----- nvinfo : EIATTR_CBANK_PARAM_SIZE
	.align		4
.L_107:
        /*008c*/ 	.byte	0x03, 0x19
        /*008e*/ 	.short	0x0024


	//----- nvinfo : EIATTR_PARAM_CBANK
	.align		4
        /*0090*/ 	.byte	0x04, 0x0a
        /*0092*/ 	.short	(.L_109 - .L_108)
	.align		4
.L_108:
        /*0094*/ 	.word	index@(.nv.constant0.colourizeMasksKernel)
        /*0098*/ 	.short	0x0380
        /*009a*/ 	.short	0x0024


	//----- nvinfo : EIATTR_SW_WAR
	.align		4
.L_109:
        /*009c*/ 	.byte	0x04, 0x36
        /*009e*/ 	.short	(.L_111 - .L_110)
.L_110:
        /*00a0*/ 	.word	0x00000008
.L_111:


//--------------------- .nv.info.buildLaneMasksKernel --------------------------
	.section	.nv.info.buildLaneMasksKernel,"",@"SHT_CUDA_INFO"
	.sectionflags	@""
	.align	4


	//----- nvinfo : EIATTR_CUDA_API_VERSION
	.align		4
        /*0000*/ 	.byte	0x04, 0x37
        /*0002*/ 	.short	(.L_113 - .L_112)
.L_112:
        /*0004*/ 	.word	0x00000082


	//----- nvinfo : EIATTR_KPARAM_INFO
	.align		4
.L_113:
        /*0008*/ 	.byte	0x04, 0x17
        /*000a*/ 	.short	(.L_115 - .L_114)
.L_114:
        /*000c*/ 	.word	0x00000000
        /*0010*/ 	.short	0x0006
        /*0012*/ 	.short	0x002c
        /*0014*/ 	.byte	0x00, 0xf0, 0x11, 0x00


	//----- nvinfo : EIATTR_KPARAM_INFO
	.align		4
.L_115:
        /*0018*/ 	.byte	0x04, 0x17
        /*001a*/ 	.short	(.L_117 - .L_116)
.L_116:
        /*001c*/ 	.word	0x00000000
        /*0020*/ 	.short	0x0005
        /*0022*/ 	.short	0x0028
        /*0024*/ 	.byte	0x00, 0xf0, 0x11, 0x00


	//----- nvinfo : EIATTR_KPARAM_INFO
	.align		4
.L_117:
        /*0028*/ 	.byte	0x04, 0x17
        /*002a*/ 	.short	(.L_119 - .L_118)
.L_118:
        /*002c*/ 	.word	0x00000000
        /*0030*/ 	.short	0x0004
        /*0032*/ 	.short	0x0020
        /*0034*/ 	.byte	0x00, 0xf5, 0x21, 0x00


	//----- nvinfo : EIATTR_KPARAM_INFO
	.align		4
.L_119:
        /*0038*/ 	.byte	0x04, 0x17
        /*003a*/ 	.short	(.L_121 - .L_120)
.L_120:
        /*003c*/ 	.word	0x00000000
        /*0040*/ 	.short	0x0003
        /*0042*/ 	.short	0x0018
        /*0044*/ 	.byte	0x00, 0xf5, 0x21, 0x00


	//----- nvinfo : EIATTR_KPARAM_INFO
	.align		4
.L_121:
        /*0048*/ 	.byte	0x04, 0x17
        /*004a*/ 	.short	(.L_123 - .L_122)
.L_122:
        /*004c*/ 	.word	0x00000000
        /*0050*/ 	.short	0x0002
        /*0052*/ 	.short	0x0010
        /*0054*/ 	.byte	0x00, 0xf5, 0x21, 0x00


	//----- nvinfo : EIATTR_KPARAM_INFO
	.align		4
.L_123:
        /*0058*/ 	.byte	0x04, 0x17
        /*005a*/ 	.short	(.L_125 - .L_124)
.L_124:
        /*005c*/ 	.word	0x00000000
        /*0060*/ 	.short	0x0001
        /*0062*/ 	.short	0x0008
        /*0064*/ 	.byte	0x00, 0xf5, 0x21, 0x00


	//----- nvinfo : EIATTR_KPARAM_INFO
	.align		4
.L_125:
        /*0068*/ 	.byte	0x04, 0x17
        /*006a*/ 	.short	(.L_127 - .L_126)
.L_126:
        /*006c*/ 	.word	0x00000000
        /*0070*/ 	.short	0x0000
        /*0072*/ 	.short	0x0000
        /*0074*/ 	.byte	0x00, 0xf5, 0x21, 0x00


	//----- nvinfo : EIATTR_SPARSE_MMA_MASK
	.align		4
.L_127:
        /*0078*/ 	.byte	0x03, 0x50
        /*007a*/ 	.short	0x0000


	//----- nvinfo : EIATTR_MAXREG_COUNT
	.align		4
        /*007c*/ 	.byte	0x03, 0x1b
        /*007e*/ 	.short	0x00ff


	//----- nvinfo : EIATTR_MERCURY_ISA_VERSION
	.align		4
        /*0080*/ 	.byte	0x03, 0x5f
        /*0082*/ 	.short	0x0101


	//----- nvinfo : EIATTR_VRC_CTA_INIT_COUNT
	.align		4
        /*0084*/ 	.byte	0x02, 0x4a
	.zero		1
	.zero		1


	//----- nvinfo : EIATTR_EXIT_INSTR_OFFSETS
	.align		4
        /*0088*/ 	.byte	0x04, 0x1c
        /*008a*/ 	.short	(.L_129 - .L_128)


	//   ....[0]....
.L_128:
        /*008c*/ 	.word	0x000000c0


	//   ....[1]....
        /*0090*/ 	.word	0x000002a0


	//----- nvinfo : EIATTR_CBANK_PARAM_SIZE
	.align		4
.L_129:
        /*0094*/ 	.byte	0x03, 0x19
        /*0096*/ 	.short	0x0030


	//----- nvinfo : EIATTR_PARAM_CBANK
	.align		4
        /*0098*/ 	.byte	0x04, 0x0a
        /*009a*/ 	.short	(.L_131 - .L_130)
	.align		4
.L_130:
        /*009c*/ 	.word	index@(.nv.constant0.buildLaneMasksKernel)
        /*00a0*/ 	.short	0x0380
        /*00a2*/ 	.short	0x0030


	//----- nvinfo : EIATTR_SW_WAR
	.align		4
.L_131:
        /*00a4*/ 	.byte	0x04, 0x36
        /*00a6*/ 	.short	(.L_133 - .L_132)
.L_132:
        /*00a8*/ 	.word	0x00000008
.L_133:


//--------------------- .nv.info.rowMinMaxKernel  --------------------------
	.section	.nv.info.rowMinMaxKernel,"",@"SHT_CUDA_INFO"
	.sectionflags	@""
	.align	4


	//----- nvinfo : EIATTR_CUDA_API_VERSION
	.align		4
        /*0000*/ 	.byte	0x04, 0x37
        /*0002*/ 	.short	(.L_135 - .L_134)
.L_134:
        /*0004*/ 	.word	0x00000082


	//----- nvinfo : EIATTR_KPARAM_INFO
	.align		4
.L_135:
        /*0008*/ 	.byte	0x04, 0x17
        /*000a*/ 	.short	(.L_137 - .L_136)
.L_136:
        /*000c*/ 	.word	0x00000000
        /*0010*/ 	.short	0x0004
        /*0012*/ 	.short	0x001c
        /*0014*/ 	.byte	0x00, 0xf0, 0x11, 0x00


	//----- nvinfo : EIATTR_KPARAM_INFO
	.align		4
.L_137:
        /*0018*/ 	.byte	0x04, 0x17
        /*001a*/ 	.short	(.L_139 - .L_138)
.L_138:
        /*001c*/ 	.word	0x00000000
        /*0020*/ 	.short	0x0003
        /*0022*/ 	.short	0x0018
        /*0024*/ 	.byte	0x00, 0xf0, 0x11, 0x00


	//----- nvinfo : EIATTR_KPARAM_INFO
	.align		4
.L_139:
        /*0028*/ 	.byte	0x04, 0x17
        /*002a*/ 	.short	(.L_141 - .L_140)
.L_140:
        /*002c*/ 	.word	0x00000000
        /*0030*/ 	.short	0x0002
        /*0032*/ 	.short	0x0010
        /*0034*/ 	.byte	0x00, 0xf5, 0x21, 0x00


	//----- nvinfo : EIATTR_KPARAM_INFO
	.align		4
.L_141:
        /*0038*/ 	.byte	0x04, 0x17
        /*003a*/ 	.short	(.L_143 - .L_142)
.L_142:
        /*003c*/ 	.word	0x00000000
        /*0040*/ 	.short	0x0001
        /*0042*/ 	.short	0x0008
        /*0044*/ 	.byte	0x00, 0xf5, 0x21, 0x00


	//----- nvinfo : EIATTR_KPARAM_INFO
	.align		4
.L_143:
        /*0048*/ 	.byte	0x04, 0x17
        /*004a*/ 	.short	(.L_145 - .L_144)
.L_144:
        /*004c*/ 	.word	0x00000000
        /*0050*/ 	.short	0x0000
        /*0052*/ 	.short	0x0000
        /*0054*/ 	.byte	0x00, 0xf5, 0x21, 0x00


	//----- nvinfo : EIATTR_SPARSE_MMA_MASK
	.align		4
.L_145:
        /*0058*/ 	.byte	0x03, 0x50
        /*005a*/ 	.short	0x0000


	//----- nvinfo : EIATTR_MAXREG_COUNT
	.align		4
        /*005c*/ 	.byte	0x03, 0x1b
        /*005e*/ 	.short	0x00ff


	//----- nvinfo : EIATTR_MERCURY_ISA_VERSION
	.align		4
        /*0060*/ 	.byte	0x03, 0x5f
        /*0062*/ 	.short	0x0101


	//----- nvinfo : EIATTR_VRC_CTA_INIT_COUNT
	.align		4
        /*0064*/ 	.byte	0x02, 0x4a
	.zero		1
	.zero		1


	//----- nvinfo : EIATTR_EXIT_INSTR_OFFSETS
	.align		4
        /*0068*/ 	.byte	0x04, 0x1c
        /*006a*/ 	.short	(.L_147 - .L_146)


	//   ....[0]....
.L_146:
        /*006c*/ 	.word	0x00000070


	//   ....[1]....
        /*0070*/ 	.word	0x00000a00


	//----- nvinfo : EIATTR_CBANK_PARAM_SIZE
	.align		4
.L_147:
        /*0074*/ 	.byte	0x03, 0x19
        /*0076*/ 	.short	0x0020


	//----- nvinfo : EIATTR_PARAM_CBANK
	.align		4
        /*0078*/ 	.byte	0x04, 0x0a
        /*007a*/ 	.short	(.L_149 - .L_148)
	.align		4
.L_148:
        /*007c*/ 	.word	index@(.nv.constant0.rowMinMaxKernel)
        /*0080*/ 	.short	0x0380
        /*0082*/ 	.short	0x0020


	//----- nvinfo : EIATTR_SW_WAR
	.align		4
.L_149:
        /*0084*/ 	.byte	0x04, 0x36
        /*0086*/ 	.short	(.L_151 - .L_150)
.L_150:
        /*0088*/ 	.word	0x00000008
.L_151:


//--------------------- .nv.info.orReduceMasks    --------------------------
	.section	.nv.info.orReduceMasks,"",@"SHT_CUDA_INFO"
	.sectionflags	@""
	.align	4


	//----- nvinfo : EIATTR_CUDA_API_VERSION
	.align		4
        /*0000*/ 	.byte	0x04, 0x37
        /*0002*/ 	.short	(.L_153 - .L_152)
.L_152:
        /*0004*/ 	.word	0x00000082


	//----- nvinfo : EIATTR_KPARAM_INFO
	.align		4
.L_153:
        /*0008*/ 	.byte	0x04, 0x17
        /*000a*/ 	.short	(.L_155 - .L_154)
.L_154:
        /*000c*/ 	.word	0x00000000
        /*0010*/ 	.short	0x0004
        /*0012*/ 	.short	0x0018
        /*0014*/ 	.byte	0x00, 0xf0, 0x11, 0x00


	//----- nvinfo : EIATTR_KPARAM_INFO
	.align		4
.L_155:
        /*0018*/ 	.byte	0x04, 0x17
        /*001a*/ 	.short	(.L_157 - .L_156)
.L_156:
        /*001c*/ 	.word	0x00000000
        /*0020*/ 	.short	0x0003
        /*0022*/ 	.short	0x0014
        /*0024*/ 	.byte	0x00, 0xf0, 0x11, 0x00


	//----- nvinfo : EIATTR_KPARAM_INFO
	.align		4
.L_157:
        /*0028*/ 	.byte	0x04, 0x17
        /*002a*/ 	.short	(.L_159 - .L_158)
.L_158:
        /*002c*/ 	.word	0x00000000
        /*0030*/ 	.short	0x0002
        /*0032*/ 	.short	0x0010
        /*0034*/ 	.byte	0x00, 0xf0, 0x11, 0x00


	//----- nvinfo : EIATTR_KPARAM_INFO
	.align		4
.L_159:
        /*0038*/ 	.byte	0x04, 0x17
        /*003a*/ 	.short	(.L_161 - .L_160)
.L_160:
        /*003c*/ 	.word	0x00000000
        /*0040*/ 	.short	0x0001
        /*0042*/ 	.short	0x0008
        /*0044*/ 	.byte	0x00, 0xf5, 0x21, 0x00


	//----- nvinfo : EIATTR_KPARAM_INFO
	.align		4
.L_161:
        /*0048*/ 	.byte	0x04, 0x17
        /*004a*/ 	.short	(.L_163 - .L_162)
.L_162:
        /*004c*/ 	.word	0x00000000
        /*0050*/ 	.short	0x0000
        /*0052*/ 	.short	0x0000
        /*0054*/ 	.byte	0x00, 0xf5, 0x21, 0x00


	//----- nvinfo : EIATTR_SPARSE_MMA_MASK
	.align		4
.L_163:
        /*0058*/ 	.byte	0x03, 0x50
        /*005a*/ 	.short	0x0000


	//----- nvinfo : EIATTR_MAXREG_COUNT
	.align		4
        /*005c*/ 	.byte	0x03, 0x1b
        /*005e*/ 	.short	0x00ff


	//----- nvinfo : EIATTR_MERCURY_ISA_VERSION
	.align		4
        /*0060*/ 	.byte	0x03, 0x5f
        /*0062*/ 	.short	0x0101


	//----- nvinfo : EIATTR_VRC_CTA_INIT_COUNT
	.align		4
        /*0064*/ 	.byte	0x02, 0x4a
	.zero		1
	.zero		1


	//----- nvinfo : EIATTR_EXIT_INSTR_OFFSETS
	.align		4
        /*0068*/ 	.byte	0x04, 0x1c
        /*006a*/ 	.short	(.L_165 - .L_164)


	//   ....[0]....
.L_164:
        /*006c*/ 	.word	0x000000d0


	//   ....[1]....
        /*0070*/ 	.word	0x00000ad0


	//----- nvinfo : EIATTR_CBANK_PARAM_SIZE
	.align		4
.L_165:
        /*0074*/ 	.byte	0x03, 0x19
        /*0076*/ 	.short	0x001c


	//----- nvinfo : EIATTR_PARAM_CBANK
	.align		4
        /*0078*/ 	.byte	0x04, 0x0a
        /*007a*/ 	.short	(.L_167 - .L_166)
	.align		4
.L_166:
        /*007c*/ 	.word	index@(.nv.constant0.orReduceMasks)
        /*0080*/ 	.short	0x0380
        /*0082*/ 	.short	0x001c


	//----- nvinfo : EIATTR_SW_WAR
	.align		4
.L_167:
        /*0084*/ 	.byte	0x04, 0x36
        /*0086*/ 	.short	(.L_169 - .L_168)
.L_168:
        /*0088*/ 	.word	0x00000008
.L_169:


//--------------------- .nv.info.laneFillKernel   --------------------------
	.section	.nv.info.laneFillKernel,"",@"SHT_CUDA_INFO"
	.sectionflags	@""
	.align	4


	//----- nvinfo : EIATTR_CUDA_API_VERSION
	.align		4
        /*0000*/ 	.byte	0x04, 0x37
        /*0002*/ 	.short	(.L_171 - .L_170)
.L_170:
        /*0004*/ 	.word	0x00000082


	//----- nvinfo : EIATTR_KPARAM_INFO
	.align		4
.L_171:
        /*0008*/ 	.byte	0x04, 0x17
        /*000a*/ 	.short	(.L_173 - .L_172)
.L_172:
        /*000c*/ 	.word	0x00000000
        /*0010*/ 	.short	0x0004
        /*0012*/ 	.short	0x001c
        /*0014*/ 	.byte	0x00, 0xf0, 0x11, 0x00


	//----- nvinfo : EIATTR_KPARAM_INFO
	.align		4
.L_173:
        /*0018*/ 	.byte	0x04, 0x17
        /*001a*/ 	.short	(.L_175 - .L_174)
.L_174:
        /*001c*/ 	.word	0x00000000
        /*0020*/ 	.short	0x0003
        /*0022*/ 	.short	0x0018
        /*0024*/ 	.byte	0x00, 0xf0, 0x11, 0x00


	//----- nvinfo : EIATTR_KPARAM_INFO
	.align		4
.L_175:
        /*0028*/ 	.byte	0x04, 0x17
        /*002a*/ 	.short	(.L_177 - .L_176)
.L_176:
        /*002c*/ 	.word	0x00000000
        /*0030*/ 	.short	0x0002
        /*0032*/ 	.short	0x0010
        /*0034*/ 	.byte	0x00, 0xf5, 0x21, 0x00


	//----- nvinfo : EIATTR_KPARAM_INFO
	.align		4
.L_177:
        /*0038*/ 	.byte	0x04, 0x17
        /*003a*/ 	.short	(.L_179 - .L_178)
.L_178:
        /*003c*/ 	.word	0x00000000
        /*0040*/ 	.short	0x0001
        /*0042*/ 	.short	0x0008
        /*0044*/ 	.byte	0x00, 0xf5, 0x21, 0x00


	//----- nvinfo : EIATTR_KPARAM_INFO
	.align		4
.L_179:
        /*0048*/ 	.byte	0x04, 0x17
        /*004a*/ 	.short	(.L_181 - .L_180)
.L_180:
        /*004c*/ 	.word	0x00000000
        /*0050*/ 	.short	0x0000
        /*0052*/ 	.short	0x0000
        /*0054*/ 	.byte	0x00, 0xf5, 0x21, 0x00


	//----- nvinfo : EIATTR_SPARSE_MMA_MASK
	.align		4
.L_181:
        /*0058*/ 	.byte	0x03, 0x50
        /*005a*/ 	.short	0x0000


	//----- nvinfo : EIATTR_MAXREG_COUNT
	.align		4
        /*005c*/ 	.byte	0x03, 0x1b
        /*005e*/ 	.short	0x00ff


	//----- nvinfo : EIATTR_NUM_BARRIERS
	.align		4
        /*0060*/ 	.byte	0x02, 0x4c
        /*0062*/ 	.byte	0x01
	.zero		1


	//----- nvinfo : EIATTR_MERCURY_ISA_VERSION
	.align		4
        /*0064*/ 	.byte	0x03, 0x5f
        /*0066*/ 	.short	0x0101


	//----- nvinfo : EIATTR_VRC_CTA_INIT_COUNT
	.align		4
        /*0068*/ 	.byte	0x02, 0x4a
	.zero		1
	.zero		1


	//----- nvinfo : EIATTR_EXIT_INSTR_OFFSETS
	.align		4
        /*006c*/ 	.byte	0x04, 0x1c
        /*006e*/ 	.short	(.L_183 - .L_182)


	//   ....[0]....
.L_182:
        /*0070*/ 	.word	0x00000090


	//   ....[1]....
        /*0074*/ 	.word	0x00000ca0


	//----- nvinfo : EIATTR_CRS_STACK_SIZE
	.align		4
.L_183:
        /*0078*/ 	.byte	0x04, 0x1e
        /*007a*/ 	.short	(.L_185 - .L_184)
.L_184:
        /*007c*/ 	.word	0x00000000


	//----- nvinfo : EIATTR_CBANK_PARAM_SIZE
	.align		4
.L_185:
        /*0080*/ 	.byte	0x03, 0x19
        /*0082*/ 	.short	0x0020


	//----- nvinfo : EIATTR_PARAM_CBANK
	.align		4
        /*0084*/ 	.byte	0x04, 0x0a
        /*0086*/ 	.short	(.L_187 - .L_186)
	.align		4
.L_186:
        /*0088*/ 	.word	index@(.nv.constant0.laneFillKernel)
        /*008c*/ 	.short	0x0380
        /*008e*/ 	.short	0x0020


	//----- nvinfo : EIATTR_SW_WAR
	.align		4
.L_187:
        /*0090*/ 	.byte	0x04, 0x36
        /*0092*/ 	.short	(.L_189 - .L_188)
.L_188:
        /*0094*/ 	.word	0x00000008
.L_189:


//--------------------- .nv.info.sigmoidThresholdKernel --------------------------
	.section	.nv.info.sigmoidThresholdKernel,"",@"SHT_CUDA_INFO"
	.sectionflags	@""
	.align	4


	//----- nvinfo : EIATTR_CUDA_API_VERSION
	.align		4
        /*0000*/ 	.byte	0x04, 0x37
        /*0002*/ 	.short	(.L_191 - .L_190)
.L_190:
        /*0004*/ 	.word	0x00000082


	//----- nvinfo : EIATTR_KPARAM_INFO
	.align		4
.L_191:
        /*0008*/ 	.byte	0x04, 0x17
        /*000a*/ 	.short	(.L_193 - .L_192)
.L_192:
        /*000c*/ 	.word	0x00000000
        /*0010*/ 	.short	0x0003
        /*0012*/ 	.short	0x0014
        /*0014*/ 	.byte	0x00, 0xf0, 0x11, 0x00


	//----- nvinfo : EIATTR_KPARAM_INFO
	.align		4
.L_193:
        /*0018*/ 	.byte	0x04, 0x17
        /*001a*/ 	.short	(.L_195 - .L_194)
.L_194:
        /*001c*/ 	.word	0x00000000
        /*0020*/ 	.short	0x0002
        /*0022*/ 	.short	0x0010
        /*0024*/ 	.byte	0x00, 0xf0, 0x11, 0x00


	//----- nvinfo : EIATTR_KPARAM_INFO
	.align		4
.L_195:
        /*0028*/ 	.byte	0x04, 0x17
        /*002a*/ 	.short	(.L_197 - .L_196)
.L_196:
        /*002c*/ 	.word	0x00000000
        /*0030*/ 	.short	0x0001
        /*0032*/ 	.short	0x0008
        /*0034*/ 	.byte	0x00, 0xf5, 0x21, 0x00


	//----- nvinfo : EIATTR_KPARAM_INFO
	.align		4
.L_197:
        /*0038*/ 	.byte	0x04, 0x17
        /*003a*/ 	.short	(.L_199 - .L_198)
.L_198:
        /*003c*/ 	.word	0x00000000
        /*0040*/ 	.short	0x0000
        /*0042*/ 	.short	0x0000
        /*0044*/ 	.byte	0x00, 0xf5, 0x21, 0x00


	//----- nvinfo : EIATTR_SPARSE_MMA_MASK
	.align		4
.L_199:
        /*0048*/ 	.byte	0x03, 0x50
        /*004a*/ 	.short	0x0000


	//----- nvinfo : EIATTR_MAXREG_COUNT
	.align		4
        /*004c*/ 	.byte	0x03, 0x1b
        /*004e*/ 	.short	0x00ff


	//----- nvinfo : EIATTR_MERCURY_ISA_VERSION
	.align		4
        /*0050*/ 	.byte	0x03, 0x5f
        /*0052*/ 	.short	0x0101


	//----- nvinfo : EIATTR_VRC_CTA_INIT_COUNT
	.align		4
        /*0054*/ 	.byte	0x02, 0x4a
	.zero		1
	.zero		1


	//----- nvinfo : EIATTR_EXIT_INSTR_OFFSETS
	.align		4
        /*0058*/ 	.byte	0x04, 0x1c
        /*005a*/ 	.short	(.L_201 - .L_200)


	//   ....[0]....
.L_200:
        /*005c*/ 	.word	0x00000090


	//   ....[1]....
        /*0060*/ 	.word	0x000002b0


	//----- nvinfo : EIATTR_CRS_STACK_SIZE
	.align		4
.L_201:
        /*0064*/ 	.byte	0x04, 0x1e
        /*0066*/ 	.short	(.L_203 - .L_202)
.L_202:
        /*0068*/ 	.word	0x00000000


	//----- nvinfo : EIATTR_CBANK_PARAM_SIZE
	.align		4
.L_203:
        /*006c*/ 	.byte	0x03, 0x19
        /*006e*/ 	.short	0x0018


	//----- nvinfo : EIATTR_PARAM_CBANK
	.align		4
        /*0070*/ 	.byte	0x04, 0x0a
        /*0072*/ 	.short	(.L_205 - .L_204)
	.align		4
.L_204:
        /*0074*/ 	.word	index@(.nv.constant0.sigmoidThresholdKernel)
        /*0078*/ 	.short	0x0380
        /*007a*/ 	.short	0x0018


	//----- nvinfo : EIATTR_SW_WAR
	.align		4
.L_205:
        /*007c*/ 	.byte	0x04, 0x36
        /*007e*/ 	.short	(.L_207 - .L_206)
.L_206:
        /*0080*/ 	.word	0x00000008
.L_207:


//--------------------- .nv.info.resizePrototypesKernel --------------------------
	.section	.nv.info.resizePrototypesKernel,"",@"SHT_CUDA_INFO"
	.sectionflags	@""
	.align	4


	//----- nvinfo : EIATTR_CUDA_API_VERSION
	.align		4
        /*0000*/ 	.byte	0x04, 0x37
        /*0002*/ 	.short	(.L_209 - .L_208)
.L_208:
        /*0004*/ 	.word	0x00000082


	//----- nvinfo : EIATTR_KPARAM_INFO
	.align		4
.L_209:
        /*0008*/ 	.byte	0x04, 0x17
        /*000a*/ 	.short	(.L_211 - .L_210)
.L_210:
        /*000c*/ 	.word	0x00000000
        /*0010*/ 	.short	0x0006
        /*0012*/ 	.short	0x0020
        /*0014*/ 	.byte	0x00, 0xf0, 0x11, 0x00


	//----- nvinfo : EIATTR_KPARAM_INFO
	.align		4
.L_211:
        /*0018*/ 	.byte	0x04, 0x17
        /*001a*/ 	.short	(.L_213 - .L_212)
.L_212:
        /*001c*/ 	.word	0x00000000
        /*0020*/ 	.short	0x0005
        /*0022*/ 	.short	0x001c
        /*0024*/ 	.byte	0x00, 0xf0, 0x11, 0x00


	//----- nvinfo : EIATTR_KPARAM_INFO
	.align		4
.L_213:
        /*0028*/ 	.byte	0x04, 0x17
        /*002a*/ 	.short	(.L_215 - .L_214)
.L_214:
        /*002c*/ 	.word	0x00000000
        /*0030*/ 	.short	0x0004
        /*0032*/ 	.short	0x0018
        /*0034*/ 	.byte	0x00, 0xf0, 0x11, 0x00


	//----- nvinfo : EIATTR_KPARAM_INFO
	.align		4
.L_215:
        /*0038*/ 	.byte	0x04, 0x17
        /*003a*/ 	.short	(.L_217 - .L_216)
.L_216:
        /*003c*/ 	.word	0x00000000
        /*0040*/ 	.short	0x0003
        /*0042*/ 	.short	0x0014
        /*0044*/ 	.byte	0x00, 0xf0, 0x11, 0x00


	//----- nvinfo : EIATTR_KPARAM_INFO
	.align		4
.L_217:
        /*0048*/ 	.byte	0x04, 0x17
        /*004a*/ 	.short	(.L_219 - .L_218)
.L_218:
        /*004c*/ 	.word	0x00000000
        /*0050*/ 	.short	0x0002
        /*0052*/ 	.short	0x0010
        /*0054*/ 	.byte	0x00, 0xf0, 0x11, 0x00


	//----- nvinfo : EIATTR_KPARAM_INFO
	.align		4
.L_219:
        /*0058*/ 	.byte	0x04, 0x17
        /*005a*/ 	.short	(.L_221 - .L_220)
.L_220:
        /*005c*/ 	.word	0x00000000
        /*0060*/ 	.short	0x0001
        /*0062*/ 	.short	0x0008
        /*0064*/ 	.byte	0x00, 0xf5, 0x21, 0x00


	//----- nvinfo : EIATTR_KPARAM_INFO
	.align		4
.L_221:
        /*0068*/ 	.byte	0x04, 0x17
        /*006a*/ 	.short	(.L_223 - .L_222)
.L_222:
        /*006c*/ 	.word	0x00000000
        /*0070*/ 	.short	0x0000
        /*0072*/ 	.short	0x0000
        /*0074*/ 	.byte	0x00, 0xf5, 0x21, 0x00


	//----- nvinfo : EIATTR_SPARSE_MMA_MASK
	.align		4
.L_223:
        /*0078*/ 	.byte	0x03, 0x50
        /*007a*/ 	.short	0x0000


	//----- nvinfo : EIATTR_MAXREG_COUNT
	.align		4
        /*007c*/ 	.byte	0x03, 0x1b
        /*007e*/ 	.short	0x00ff


	//----- nvinfo : EIATTR_MERCURY_ISA_VERSION
	.align		4
        /*0080*/ 	.byte	0x03, 0x5f
        /*0082*/ 	.short	0x0101


	//----- nvinfo : EIATTR_VRC_CTA_INIT_COUNT
	.align		4
        /*0084*/ 	.byte	0x02, 0x4a
	.zero		1
	.zero		1


	//----- nvinfo : EIATTR_EXIT_INSTR_OFFSETS
	.align		4
        /*0088*/ 	.byte	0x04, 0x1c
        /*008a*/ 	.short	(.L_225 - .L_224)


	//   ....[0]....
.L_224:
        /*008c*/ 	.word	0x00000100


	//   ....[1]....
        /*0090*/ 	.word	0x00000730


	//----- nvinfo : EIATTR_CRS_STACK_SIZE
	.align		4
.L_225:
        /*0094*/ 	.byte	0x04, 0x1e
        /*0096*/ 	.short	(.L_227 - .L_226)
.L_226:
        /*0098*/ 	.word	0x00000000


	//----- nvinfo : EIATTR_CBANK_PARAM_SIZE
	.align		4
.L_227:
        /*009c*/ 	.byte	0x03, 0x19
        /*009e*/ 	.short	0x0024


	//----- nvinfo : EIATTR_PARAM_CBANK
	.align		4
        /*00a0*/ 	.byte	0x04, 0x0a
        /*00a2*/ 	.short	(.L_229 - .L_228)
	.align		4
.L_228:
        /*00a4*/ 	.word	index@(.nv.constant0.resizePrototypesKernel)
        /*00a8*/ 	.short	0x0380
        /*00aa*/ 	.short	0x0024


	//----- nvinfo : EIATTR_SW_WAR
	.align		4
.L_229:
        /*00ac*/ 	.byte	0x04, 0x36
        /*00ae*/ 	.short	(.L_231 - .L_230)
.L_230:
        /*00b0*/ 	.word	0x00000008
.L_231:


//--------------------- .nv.callgraph             --------------------------
	.section	.nv.callgraph,"",@"SHT_CUDA_CALLGRAPH"
	.align	4
	.sectionentsize	8
	.align		4
        /*0000*/ 	.word	0x00000000
	.align		4
        /*0004*/ 	.word	0xffffffff
	.align		4
        /*0008*/ 	.word	0x00000000
	.align		4
        /*000c*/ 	.word	0xfffffffe
	.align		4
        /*0010*/ 	.word	0x00000000
	.align		4
        /*0014*/ 	.word	0xfffffffd
	.align		4
        /*0018*/ 	.word	0x00000000
	.align		4
        /*001c*/ 	.word	0xfffffffc


//--------------------- .text.erode5x5            --------------------------
	.section	.text.erode5x5,"ax",@progbits
	.align	128
        .global         erode5x5
        .type           erode5x5,@function
        .size           erode5x5,(.L_x_60 - erode5x5)
        .other          erode5x5,@"STO_CUDA_ENTRY STV_DEFAULT"
erode5x5:
.text.erode5x5:
[----:B------:R-:W-:Y:S01]  /*0000*/  LDC R1, c[0x0][0x37c] ;  /* 0x0000df00ff017b82 */ /* 0x000fe20000000800 */
[----:B------:R-:W0:Y:S07]  /*0010*/  S2R R2, SR_TID.Y ;  /* 0x0000000000027919 */ /* 0x000e2e0000002200 */
[----:B------:R-:W1:Y:S01]  /*0020*/  LDC R0, c[0x0][0x360] ;  /* 0x0000d800ff007b82 */ /* 0x000e620000000800 */
[----:B------:R-:W1:Y:S07]  /*0030*/  S2R R5, SR_TID.X ;  /* 0x0000000000057919 */ /* 0x000e6e0000002100 */
[----:B------:R-:W0:Y:S08]  /*0040*/  S2UR UR7, SR_CTAID.Y ;  /* 0x00000000000779c3 */ /* 0x000e300000002600 */
[----:B------:R-:W0:Y:S08]  /*0050*/  LDC R3, c[0x0][0x364] ;  /* 0x0000d900ff037b82 */ /* 0x000e300000000800 */
[----:B------:R-:W1:Y:S08]  /*0060*/  S2UR UR6, SR_CTAID.X ;  /* 0x00000000000679c3 */ /* 0x000e700000002500 */
[----:B------:R-:W2:Y:S01]  /*0070*/  LDC.64 R8, c[0x0][0x390] ;  /* 0x0000e400ff087b82 */ /* 0x000ea20000000a00 */
[----:B0-----:R-:W-:-:S02]  /*0080*/  IMAD R3, R3, UR7, R2 ;  /* 0x0000000703037c24 */ /* 0x001fc4000f8e0202 */
[----:B-1----:R-:W-:-:S03]  /*0090*/  IMAD R0, R0, UR6, R5 ;  /* 0x0000000600007c24 */ /* 0x002fc6000f8e0205 */
[----:B--2---:R-:W-:-:S04]  /*00a0*/  ISETP.GE.AND P0, PT, R3, R8, PT ;  /* 0x000000080300720c */ /* 0x004fc80003f06270 */
[----:B------:R-:W-:-:S13]  /*00b0*/  ISETP.GE.OR P0, PT, R0, R9, P0 ;  /* 0x000000090000720c */ /* 0x000fda0000706670 */
[----:B------:R-:W-:Y:S05]  /*00c0*/  @P0 EXIT ;  /* 0x000000000000094d */ /* 0x000fea0003800000 */
[----:B------:R-:W0:Y:S01]  /*00d0*/  LDC R0, c[0x0][0x360] ;  /* 0x0000d800ff007b82 */ /* 0x000e220000000800 */
[----:B------:R-:W-:Y:S01]  /*00e0*/  VIADD R8, R8, 0xffffffff ;  /* 0xffffffff08087836 */ /* 0x000fe20000000000 */
[----:B------:R-:W1:Y:S01]  /*00f0*/  LDCU.128 UR8, c[0x0][0x380] ;  /* 0x00007000ff0877ac */ /* 0x000e620008000c00 */
[C---:B------:R-:W-:Y:S02]  /*0100*/  VIADD R26, R9.reuse, 0xffffffff ;  /* 0xffffffff091a7836 */ /* 0x040fe40000000000 */
[----:B------:R-:W-:Y:S01]  /*0110*/  VIADD R16, R9, 0xffffffff ;  /* 0xffffffff09107836 */ /* 0x000fe20000000000 */
[----:B------:R-:W2:Y:S02]  /*0120*/  LDCU.64 UR4, c[0x0][0x358] ;  /* 0x00006b00ff0477ac */ /* 0x000ea40008000a00 */
[----:B------:R-:W3:Y:S01]  /*0130*/  LDC R7, c[0x0][0x364] ;  /* 0x0000d900ff077b82 */ /* 0x000ee20000000800 */
[----:B0-----:R-:W-:-:S05]  /*0140*/  IMAD R3, R0, UR6, R5 ;  /* 0x0000000600037c24 */ /* 0x001fca000f8e0205 */
[C---:B------:R-:W-:Y:S02]  /*0150*/  VIMNMX R6, PT, PT, R3.reuse, 0x1, !PT ;  /* 0x0000000103067848 */ /* 0x040fe40007fe0100 */
[----:B------:R-:W-:Y:S01]  /*0160*/  VIADDMNMX R23, R3, 0xfffffffe, R26, PT ;  /* 0xfffffffe03177846 */ /* 0x000fe2000380011a */
[----:B---3--:R-:W-:Y:S01]  /*0170*/  IMAD R5, R7, UR7, R2 ;  /* 0x0000000707057c24 */ /* 0x008fe2000f8e0202 */
[----:B------:R-:W-:Y:S02]  /*0180*/  VIMNMX R25, PT, PT, R26, R3, PT ;  /* 0x000000031a197248 */ /* 0x000fe40003fe0100 */
[----:B------:R-:W-:Y:S01]  /*0190*/  VIADDMNMX R28, R3, 0x1, R26, PT ;  /* 0x00000001031c7846 */ /* 0x000fe2000380011a */
[C---:B------:R-:W-:Y:S01]  /*01a0*/  IMAD R2, R5.reuse, R9, R3 ;  /* 0x0000000905027224 */ /* 0x040fe200078e0203 */
[C---:B------:R-:W-:Y:S02]  /*01b0*/  ISETP.GE.U32.AND P1, PT, R5.reuse, 0x2, PT ;  /* 0x000000020500780c */ /* 0x040fe40003f26070 */
[----:B------:R-:W-:-:S02]  /*01c0*/  VIADDMNMX.U32 R0, R5, 0xfffffffe, R8, PT ;  /* 0xfffffffe05007846 */ /* 0x000fc40003800008 */
[----:B------:R-:W-:Y:S02]  /*01d0*/  VIMNMX.U32 R4, PT, PT, R8, R5, PT ;  /* 0x0000000508047248 */ /* 0x000fe40003fe0000 */
[----:B------:R-:W-:Y:S02]  /*01e0*/  SEL R0, R0, RZ, P1 ;  /* 0x000000ff00007207 */ /* 0x000fe40000800000 */
[----:B------:R-:W-:Y:S01]  /*01f0*/  VIADDMNMX.U32 R10, R5, 0x1, R8, PT ;  /* 0x00000001050a7846 */ /* 0x000fe20003800008 */
[-C--:B------:R-:W-:Y:S01]  /*0200*/  IMAD R19, R4, R9.reuse, RZ ;  /* 0x0000000904137224 */ /* 0x080fe200078e02ff */
[C---:B------:R-:W-:Y:S01]  /*0210*/  ISETP.GE.AND P4, PT, R3.reuse, 0x2, PT ;  /* 0x000000020300780c */ /* 0x040fe20003f86270 */
[-C--:B------:R-:W-:Y:S01]  /*0220*/  IMAD R0, R0, R9.reuse, RZ ;  /* 0x0000000900007224 */ /* 0x080fe200078e02ff */
[C---:B------:R-:W-:Y:S01]  /*0230*/  ISETP.GE.AND P3, PT, R3.reuse, RZ, PT ;  /* 0x000000ff0300720c */ /* 0x040fe20003f66270 */
[----:B------:R-:W-:Y:S01]  /*0240*/  IMAD R27, R10, R9, RZ ;  /* 0x000000090a1b7224 */ /* 0x000fe200078e02ff */
[----:B------:R-:W-:-:S02]  /*0250*/  ISETP.GE.AND P2, PT, R3, -0x1, PT ;  /* 0xffffffff0300780c */ /* 0x000fc40003f46270 */
[--C-:B------:R-:W-:Y:S02]  /*0260*/  SHF.R.S32.HI R11, RZ, 0x1f, R0.reuse ;  /* 0x0000001fff0b7819 */ /* 0x100fe40000011400 */
[----:B-1----:R-:W-:Y:S02]  /*0270*/  IADD3 R4, P5, P6, R6, UR8, R0 ;  /* 0x0000000806047c10 */ /* 0x002fe4000febe000 */
[C---:B------:R-:W-:Y:S02]  /*0280*/  VIADDMNMX R26, R3.reuse, 0x2, R26, PT ;  /* 0x00000002031a7846 */ /* 0x040fe4000380011a */
[C---:B------:R-:W-:Y:S02]  /*0290*/  ISETP.GE.AND P0, PT, R3.reuse, -0x2, PT ;  /* 0xfffffffe0300780c */ /* 0x040fe40003f06270 */
[C---:B------:R-:W-:Y:S02]  /*02a0*/  VIADDMNMX R16, R3.reuse, 0xfffffffe, R16, PT ;  /* 0xfffffffe03107846 */ /* 0x040fe40003800110 */
[----:B------:R-:W-:-:S02]  /*02b0*/  ISETP.GE.AND P1, PT, R3, 0x2, PT ;  /* 0x000000020300780c */ /* 0x000fc40003f26270 */
[C---:B------:R-:W-:Y:S02]  /*02c0*/  VIADDMNMX.U32 R8, R5.reuse, 0x2, R8, PT ;  /* 0x0000000205087846 */ /* 0x040fe40003800008 */
[C---:B------:R-:W-:Y:S02]  /*02d0*/  VIMNMX.U32 R3, PT, PT, R5.reuse, 0x1, !PT ;  /* 0x0000000105037848 */ /* 0x040fe40007fe0000 */
[----:B------:R-:W-:Y:S01]  /*02e0*/  VIMNMX.U32 R7, PT, PT, R5, 0x1, !PT ;  /* 0x0000000105077848 */ /* 0x000fe20007fe0000 */
[-C--:B------:R-:W-:Y:S01]  /*02f0*/  IMAD R17, R8, R9.reuse, RZ ;  /* 0x0000000908117224 */ /* 0x080fe200078e02ff */
[----:B------:R-:W-:Y:S01]  /*0300*/  IADD3.X R5, PT, PT, RZ, UR9, R11, P5, P6 ;  /* 0x00000009ff057c10 */ /* 0x000fe2000afec40b */
[----:B------:R-:W-:Y:S01]  /*0310*/  VIADD R18, R3, 0xffffffff ;  /* 0xffffffff03127836 */ /* 0x000fe20000000000 */
[--C-:B------:R-:W-:Y:S01]  /*0320*/  SHF.R.S32.HI R10, RZ, 0x1f, R19.reuse ;  /* 0x0000001fff0a7819 */ /* 0x100fe20000011413 */
[----:B------:R-:W-:Y:S01]  /*0330*/  VIADD R8, R7, 0xffffffff ;  /* 0xffffffff07087836 */ /* 0x000fe20000000000 */
[----:B------:R-:W-:Y:S01]  /*0340*/  IADD3 R12, P5, P6, R6, UR8, R19 ;  /* 0x00000008060c7c10 */ /* 0x000fe2000febe013 */
[-C--:B------:R-:W-:Y:S01]  /*0350*/  IMAD R18, R18, R9.reuse, RZ ;  /* 0x0000000912127224 */ /* 0x080fe200078e02ff */
[----:B------:R-:W-:Y:S01]  /*0360*/  SHF.R.S32.HI R3, RZ, 0x1f, R27 ;  /* 0x0000001fff037819 */ /* 0x000fe2000001141b */
[----:B------:R-:W-:Y:S01]  /*0370*/  IMAD R9, R8, R9, RZ ;  /* 0x0000000908097224 */ /* 0x000fe200078e02ff */
[----:B------:R-:W-:-:S02]  /*0380*/  IADD3.X R13, PT, PT, RZ, UR9, R10, P5, P6 ;  /* 0x00000009ff0d7c10 */ /* 0x000fc4000afec40a */
[C---:B------:R-:W-:Y:S02]  /*0390*/  IADD3 R14, P5, P6, R6.reuse, UR8, R27 ;  /* 0x00000008060e7c10 */ /* 0x040fe4000febe01b */
[----:B------:R-:W-:Y:S02]  /*03a0*/  SEL R23, R23, RZ, P4 ;  /* 0x000000ff17177207 */ /* 0x000fe40002000000 */
[----:B------:R-:W-:Y:S01]  /*03b0*/  IADD3.X R15, PT, PT, RZ, UR9, R3, P5, P6 ;  /* 0x00000009ff0f7c10 */ /* 0x000fe2000afec403 */
[----:B--2---:R0:W2:Y:S01]  /*03c0*/  LDG.E.U8 R13, desc[UR4][R12.64+-0x1] ;  /* 0xffffff040c0d7981 */ /* 0x0040a2000c1e1100 */
[--C-:B------:R-:W-:Y:S02]  /*03d0*/  SHF.R.S32.HI R7, RZ, 0x1f, R17.reuse ;  /* 0x0000001fff077819 */ /* 0x100fe40000011411 */
[----:B------:R-:W-:Y:S01]  /*03e0*/  IADD3 R10, P5, P6, R6, UR8, R17 ;  /* 0x00000008060a7c10 */ /* 0x000fe2000febe011 */
[----:B------:R1:W3:Y:S01]  /*03f0*/  LDG.E.U8 R22, desc[UR4][R14.64+-0x1] ;  /* 0xffffff040e167981 */ /* 0x0002e2000c1e1100 */
[----:B------:R-:W-:-:S02]  /*0400*/  SHF.R.S32.HI R3, RZ, 0x1f, R18 ;  /* 0x0000001fff037819 */ /* 0x000fc40000011412 */
[----:B------:R-:W-:Y:S01]  /*0410*/  IADD3.X R11, PT, PT, RZ, UR9, R7, P5, P6 ;  /* 0x00000009ff0b7c10 */ /* 0x000fe2000afec407 */
[C---:B0-----:R-:W-:Y:S01]  /*0420*/  IMAD.IADD R12, R23.reuse, 0x1, R0 ;  /* 0x00000001170c7824 */ /* 0x041fe200078e0200 */
[----:B------:R-:W-:Y:S01]  /*0430*/  IADD3 R6, P5, P6, R6, UR8, R18 ;  /* 0x0000000806067c10 */ /* 0x000fe2000febe012 */
[----:B------:R-:W-:Y:S01]  /*0440*/  IMAD.IADD R21, R23, 0x1, R19 ;  /* 0x0000000117157824 */ /* 0x000fe200078e0213 */
[----:B------:R-:W-:Y:S01]  /*0450*/  SEL R25, R25, RZ, P3 ;  /* 0x000000ff19197207 */ /* 0x000fe20001800000 */
[----:B------:R0:W4:Y:S01]  /*0460*/  LDG.E.U8 R24, desc[UR4][R10.64+-0x1] ;  /* 0xffffff040a187981 */ /* 0x000122000c1e1100 */
[----:B------:R-:W-:Y:S02]  /*0470*/  SEL R28, R28, RZ, P2 ;  /* 0x000000ff1c1c7207 */ /* 0x000fe40001000000 */
[----:B-1----:R-:W-:Y:S02]  /*0480*/  IADD3 R14, P2, PT, R12, UR8, RZ ;  /* 0x000000080c0e7c10 */ /* 0x002fe4000ff5e0ff */
[----:B------:R-:W-:Y:S01]  /*0490*/  IADD3.X R7, PT, PT, RZ, UR9, R3, P5, P6 ;  /* 0x00000009ff077c10 */ /* 0x000fe2000afec403 */
[----:B------:R-:W-:Y:S01]  /*04a0*/  IMAD.IADD R29, R0, 0x1, R25 ;  /* 0x00000001001d7824 */ /* 0x000fe200078e0219 */
[----:B------:R-:W-:Y:S01]  /*04b0*/  SEL R26, R26, RZ, P0 ;  /* 0x000000ff1a1a7207 */ /* 0x000fe20000000000 */
[----:B------:R1:W5:Y:S01]  /*04c0*/  LDG.E.U8 R3, desc[UR4][R4.64+-0x1] ;  /* 0xffffff0404037981 */ /* 0x000362000c1e1100 */
[----:B------:R-:W-:Y:S01]  /*04d0*/  LEA.HI.X.SX32 R15, R12, UR9, 0x1, P2 ;  /* 0x000000090c0f7c11 */ /* 0x000fe200090f0eff */
[----:B0-----:R-:W-:Y:S01]  /*04e0*/  IMAD.IADD R11, R0, 0x1, R28 ;  /* 0x00000001000b7824 */ /* 0x001fe200078e021c */
[C---:B------:R-:W-:Y:S01]  /*04f0*/  IADD3 R20, P3, PT, R21.reuse, UR8, RZ ;  /* 0x0000000815147c10 */ /* 0x040fe2000ff7e0ff */
[----:B------:R0:W5:Y:S03]  /*0500*/  LDG.E.U8 R8, desc[UR4][R6.64+-0x1] ;  /* 0xffffff0406087981 */ /* 0x000166000c1e1100 */
[----:B------:R-:W-:-:S02]  /*0510*/  LEA.HI.X.SX32 R21, R21, UR9, 0x1, P3 ;  /* 0x0000000915157c11 */ /* 0x000fc400098f0eff */
[----:B------:R-:W-:Y:S02]  /*0520*/  IADD3 R10, P2, PT, R11, UR8, RZ ;  /* 0x000000080b0a7c10 */ /* 0x000fe4000ff5e0ff */
[----:B-1----:R-:W-:Y:S01]  /*0530*/  IADD3 R4, P0, PT, R29, UR8, RZ ;  /* 0x000000081d047c10 */ /* 0x002fe2000ff1e0ff */
[----:B------:R-:W5:Y:S01]  /*0540*/  LDG.E.U8 R12, desc[UR4][R20.64] ;  /* 0x00000004140c7981 */ /* 0x000f62000c1e1100 */
[----:B0-----:R-:W-:-:S03]  /*0550*/  IMAD.IADD R7, R0, 0x1, R26 ;  /* 0x0000000100077824 */ /* 0x001fc600078e021a */
[----:B------:R0:W5:Y:S01]  /*0560*/  LDG.E.U8 R0, desc[UR4][R14.64] ;  /* 0x000000040e007981 */ /* 0x000162000c1e1100 */
[----:B------:R-:W-:Y:S01]  /*0570*/  LEA.HI.X.SX32 R5, R29, UR9, 0x1, P0 ;  /* 0x000000091d057c11 */ /* 0x000fe200080f0eff */
[--C-:B------:R-:W-:Y:S01]  /*0580*/  IMAD.IADD R29, R25, 0x1, R18.reuse ;  /* 0x00000001191d7824 */ /* 0x100fe200078e0212 */
[----:B------:R-:W-:Y:S02]  /*0590*/  LEA.HI.X.SX32 R11, R11, UR9, 0x1, P2 ;  /* 0x000000090b0b7c11 */ /* 0x000fe400090f0eff */
[----:B------:R-:W-:Y:S01]  /*05a0*/  IADD3 R6, P0, PT, R7, UR8, RZ ;  /* 0x0000000807067c10 */ /* 0x000fe2000ff1e0ff */
[----:B------:R-:W5:Y:S01]  /*05b0*/  LDG.E.U8 R4, desc[UR4][R4.64] ;  /* 0x0000000404047981 */ /* 0x000f62000c1e1100 */
[----:B0-----:R-:W-:Y:S02]  /*05c0*/  IMAD.IADD R14, R23, 0x1, R18 ;  /* 0x00000001170e7824 */ /* 0x001fe400078e0212 */
[----:B------:R-:W-:-:S03]  /*05d0*/  LEA.HI.X.SX32 R7, R7, UR9, 0x1, P0 ;  /* 0x0000000907077c11 */ /* 0x000fc600080f0eff */
[C---:B------:R-:W-:Y:S01]  /*05e0*/  IADD3 R20, P2, PT, R14.reuse, UR8, RZ ;  /* 0x000000080e147c10 */ /* 0x040fe2000ff5e0ff */
[----:B------:R0:W5:Y:S03]  /*05f0*/  LDG.E.U8 R5, desc[UR4][R10.64] ;  /* 0x000000040a057981 */ /* 0x000166000c1e1100 */
[----:B------:R-:W-:Y:S01]  /*0600*/  LEA.HI.X.SX32 R21, R14, UR9, 0x1, P2 ;  /* 0x000000090e157c11 */ /* 0x000fe200090f0eff */
[C---:B------:R-:W-:Y:S01]  /*0610*/  IMAD.IADD R9, R26.reuse, 0x1, R9 ;  /* 0x000000011a097824 */ /* 0x040fe200078e0209 */
[C---:B------:R-:W-:Y:S01]  /*0620*/  IADD3 R14, P0, PT, R29.reuse, UR8, RZ ;  /* 0x000000081d0e7c10 */ /* 0x040fe2000ff1e0ff */
[----:B------:R-:W5:Y:S01]  /*0630*/  LDG.E.U8 R6, desc[UR4][R6.64] ;  /* 0x0000000406067981 */ /* 0x000f62000c1e1100 */
[----:B0-----:R-:W-:Y:S02]  /*0640*/  IMAD.IADD R11, R26, 0x1, R18 ;  /* 0x000000011a0b7824 */ /* 0x001fe400078e0212 */
[----:B------:R-:W-:Y:S01]  /*0650*/  LEA.HI.X.SX32 R15, R29, UR9, 0x1, P0 ;  /* 0x000000091d0f7c11 */ /* 0x000fe200080f0eff */
[----:B------:R-:W-:-:S02]  /*0660*/  IMAD.IADD R29, R25, 0x1, R19 ;  /* 0x00000001191d7824 */ /* 0x000fc400078e0213 */
[----:B------:R-:W-:Y:S01]  /*0670*/  IMAD.IADD R18, R28, 0x1, R18 ;  /* 0x000000011c127824 */ /* 0x000fe200078e0212 */
[----:B------:R-:W-:Y:S01]  /*0680*/  IADD3 RZ, P2, PT, R11, UR8, RZ ;  /* 0x000000080bff7c10 */ /* 0x000fe2000ff5e0ff */
[----:B------:R-:W-:Y:S01]  /*0690*/  VIADD R10, R9, UR8 ;  /* 0x00000008090a7c36 */ /* 0x000fe20008000000 */
[----:B------:R0:W5:Y:S02]  /*06a0*/  LDG.E.U8 R7, desc[UR4][R20.64] ;  /* 0x0000000414077981 */ /* 0x000164000c1e1100 */
[----:B------:R-:W-:Y:S02]  /*06b0*/  LEA.HI.X.SX32 R11, R11, UR9, 0x1, P2 ;  /* 0x000000090b0b7c11 */ /* 0x000fe400090f0eff */
[----:B------:R1:W5:Y:S04]  /*06c0*/  LDG.E.U8 R9, desc[UR4][R14.64] ;  /* 0x000000040e097981 */ /* 0x000368000c1e1100 */
[----:B------:R-:W5:Y:S01]  /*06d0*/  LDG.E.U8 R11, desc[UR4][R10.64] ;  /* 0x000000040a0b7981 */ /* 0x000f62000c1e1100 */
[----:B0-----:R-:W-:-:S02]  /*06e0*/  IADD3 R20, P2, PT, R29, UR8, RZ ;  /* 0x000000081d147c10 */ /* 0x001fc4000ff5e0ff */
[----:B-1----:R-:W-:Y:S02]  /*06f0*/  IADD3 R14, P0, PT, R18, UR8, RZ ;  /* 0x00000008120e7c10 */ /* 0x002fe4000ff1e0ff */
[----:B------:R-:W-:Y:S01]  /*0700*/  LEA.HI.X.SX32 R21, R29, UR9, 0x1, P2 ;  /* 0x000000091d157c11 */ /* 0x000fe200090f0eff */
[----:B------:R-:W-:Y:S01]  /*0710*/  IMAD.IADD R29, R28, 0x1, R19 ;  /* 0x000000011c1d7824 */ /* 0x000fe200078e0213 */
[----:B------:R-:W-:Y:S01]  /*0720*/  LEA.HI.X.SX32 R15, R18, UR9, 0x1, P0 ;  /* 0x00000009120f7c11 */ /* 0x000fe200080f0eff */
[----:B------:R-:W-:Y:S02]  /*0730*/  IMAD.IADD R23, R23, 0x1, R27 ;  /* 0x0000000117177824 */ /* 0x000fe400078e021b */
[----:B------:R-:W2:Y:S04]  /*0740*/  LDG.E.U8 R18, desc[UR4][R20.64] ;  /* 0x0000000414127981 */ /* 0x000ea8000c1e1100 */
[----:B------:R0:W5:Y:S02]  /*0750*/  LDG.E.U8 R10, desc[UR4][R14.64] ;  /* 0x000000040e0a7981 */ /* 0x000164000c1e1100 */
[----:B0-----:R-:W-:-:S04]  /*0760*/  IADD3 R14, P0, PT, R29, UR8, RZ ;  /* 0x000000081d0e7c10 */ /* 0x001fc8000ff1e0ff */
[----:B------:R-:W-:Y:S01]  /*0770*/  LEA.HI.X.SX32 R15, R29, UR9, 0x1, P0 ;  /* 0x000000091d0f7c11 */ /* 0x000fe200080f0eff */
[----:B------:R-:W-:-:S04]  /*0780*/  IMAD.IADD R29, R26, 0x1, R19 ;  /* 0x000000011a1d7824 */ /* 0x000fc800078e0213 */
[----:B------:R0:W2:Y:S01]  /*0790*/  LDG.E.U8 R19, desc[UR4][R14.64] ;  /* 0x000000040e137981 */ /* 0x0000a2000c1e1100 */
[----:B------:R-:W-:-:S04]  /*07a0*/  IADD3 R20, P0, PT, R29, UR8, RZ ;  /* 0x000000081d147c10 */ /* 0x000fc8000ff1e0ff */
[----:B------:R-:W-:Y:S02]  /*07b0*/  LEA.HI.X.SX32 R21, R29, UR9, 0x1, P0 ;  /* 0x000000091d157c11 */ /* 0x000fe400080f0eff */
[----:B0-----:R-:W-:-:S03]  /*07c0*/  IADD3 R14, P0, PT, R23, UR8, RZ ;  /* 0x00000008170e7c10 */ /* 0x001fc6000ff1e0ff */
[----:B------:R-:W5:Y:S01]  /*07d0*/  LDG.E.U8 R20, desc[UR4][R20.64] ;  /* 0x0000000414147981 */ /* 0x000f62000c1e1100 */
[----:B------:R-:W-:Y:S01]  /*07e0*/  LEA.HI.X.SX32 R15, R23, UR9, 0x1, P0 ;  /* 0x00000009170f7c11 */ /* 0x000fe200080f0eff */
[----:B------:R-:W-:-:S04]  /*07f0*/  IMAD.IADD R23, R25, 0x1, R27 ;  /* 0x0000000119177824 */ /* 0x000fc800078e021b */
[----:B------:R0:W2:Y:S02]  /*0800*/  LDG.E.U8 R21, desc[UR4][R14.64] ;  /* 0x000000040e157981 */ /* 0x0000a4000c1e1100 */
[----:B0-----:R-:W-:-:S04]  /*0810*/  IADD3 R14, P0, PT, R23, UR8, RZ ;  /* 0x00000008170e7c10 */ /* 0x001fc8000ff1e0ff */
[----:B------:R-:W-:-:S05]  /*0820*/  LEA.HI.X.SX32 R15, R23, UR9, 0x1, P0 ;  /* 0x00000009170f7c11 */ /* 0x000fca00080f0eff */
[----:B------:R0:W3:Y:S01]  /*0830*/  LDG.E.U8 R23, desc[UR4][R14.64] ;  /* 0x000000040e177981 */ /* 0x0000e2000c1e1100 */
[----:B------:R-:W-:Y:S01]  /*0840*/  SEL R16, R16, RZ, P1 ;  /* 0x000000ff10107207 */ /* 0x000fe20000800000 */
[----:B0-----:R-:W-:Y:S02]  /*0850*/  IMAD.IADD R14, R25, 0x1, R17 ;  /* 0x00000001190e7824 */ /* 0x001fe400078e0211 */
[C---:B------:R-:W-:Y:S02]  /*0860*/  IMAD.IADD R25, R28.reuse, 0x1, R27 ;  /* 0x000000011c197824 */ /* 0x040fe400078e021b */
[----:B------:R-:W-:Y:S02]  /*0870*/  IMAD.IADD R15, R28, 0x1, R17 ;  /* 0x000000011c0f7824 */ /* 0x000fe400078e0211 */
[----:B------:R-:W-:Y:S01]  /*0880*/  IMAD.IADD R27, R26, 0x1, R27 ;  /* 0x000000011a1b7824 */ /* 0x000fe200078e021b */
[----:B------:R-:W-:Y:S01]  /*0890*/  IADD3 R28, P0, PT, R25, UR8, RZ ;  /* 0x00000008191c7c10 */ /* 0x000fe2000ff1e0ff */
[----:B------:R-:W-:-:S02]  /*08a0*/  IMAD.IADD R16, R16, 0x1, R17 ;  /* 0x0000000110107824 */ /* 0x000fc400078e0211 */
[----:B------:R-:W-:Y:S01]  /*08b0*/  IMAD.IADD R17, R26, 0x1, R17 ;  /* 0x000000011a117824 */ /* 0x000fe200078e0211 */
[----:B------:R-:W-:Y:S02]  /*08c0*/  LEA.HI.X.SX32 R29, R25, UR9, 0x1, P0 ;  /* 0x00000009191d7c11 */ /* 0x000fe400080f0eff */
[----:B------:R-:W-:-:S03]  /*08d0*/  IADD3 R26, P0, PT, R27, UR8, RZ ;  /* 0x000000081b1a7c10 */ /* 0x000fc6000ff1e0ff */
[----:B------:R0:W5:Y:S01]  /*08e0*/  LDG.E.U8 R25, desc[UR4][R28.64] ;  /* 0x000000041c197981 */ /* 0x000162000c1e1100 */
[----:B------:R-:W-:-:S05]  /*08f0*/  LEA.HI.X.SX32 R27, R27, UR9, 0x1, P0 ;  /* 0x000000091b1b7c11 */ /* 0x000fca00080f0eff */
[----:B------:R-:W2:Y:S01]  /*0900*/  LDG.E.U8 R26, desc[UR4][R26.64] ;  /* 0x000000041a1a7981 */ /* 0x000ea2000c1e1100 */
[----:B0-----:R-:W-:-:S04]  /*0910*/  IADD3 R28, P0, PT, R16, UR8, RZ ;  /* 0x00000008101c7c10 */ /* 0x001fc8000ff1e0ff */
[----:B------:R-:W-:-:S05]  /*0920*/  LEA.HI.X.SX32 R29, R16, UR9, 0x1, P0 ;  /* 0x00000009101d7c11 */ /* 0x000fca00080f0eff */
[----:B------:R0:W3:Y:S01]  /*0930*/  LDG.E.U8 R27, desc[UR4][R28.64] ;  /* 0x000000041c1b7981 */ /* 0x0000e2000c1e1100 */
[----:B------:R-:W-:Y:S02]  /*0940*/  IADD3 R16, P1, PT, R17, UR8, RZ ;  /* 0x0000000811107c10 */ /* 0x000fe4000ff3e0ff */
[----:B0-----:R-:W-:-:S04]  /*0950*/  IADD3 R28, P0, PT, R14, UR8, RZ ;  /* 0x000000080e1c7c10 */ /* 0x001fc8000ff1e0ff */
[----:B------:R-:W-:Y:S02]  /*0960*/  LEA.HI.X.SX32 R29, R14, UR9, 0x1, P0 ;  /* 0x000000090e1d7c11 */ /* 0x000fe400080f0eff */
[----:B------:R-:W-:Y:S02]  /*0970*/  IADD3 R14, P0, PT, R15, UR8, RZ ;  /* 0x000000080f0e7c10 */ /* 0x000fe4000ff1e0ff */
[----:B------:R-:W-:Y:S01]  /*0980*/  LEA.HI.X.SX32 R17, R17, UR9, 0x1, P1 ;  /* 0x0000000911117c11 */ /* 0x000fe200088f0eff */
[----:B------:R-:W4:Y:S01]  /*0990*/  LDG.E.U8 R28, desc[UR4][R28.64] ;  /* 0x000000041c1c7981 */ /* 0x000f22000c1e1100 */
[----:B------:R-:W-:-:S03]  /*09a0*/  LEA.HI.X.SX32 R15, R15, UR9, 0x1, P0 ;  /* 0x000000090f0f7c11 */ /* 0x000fc600080f0eff */
[----:B------:R-:W5:Y:S04]  /*09b0*/  LDG.E.U8 R16, desc[UR4][R16.64] ;  /* 0x0000000410107981 */ /* 0x000f68000c1e1100 */
[----:B------:R-:W2:Y:S02]  /*09c0*/  LDG.E.U8 R14, desc[UR4][R14.64] ;  /* 0x000000040e0e7981 */ /* 0x000ea4000c1e1100 */
[----:B--2---:R-:W-:-:S04]  /*09d0*/  ISETP.NE.AND P0, PT, R14, RZ, PT ;  /* 0x000000ff0e00720c */ /* 0x004fc80003f05270 */
[----:B-----5:R-:W-:-:S04]  /*09e0*/  ISETP.NE.AND P0, PT, R16, RZ, P0 ;  /* 0x000000ff1000720c */ /* 0x020fc80000705270 */
[----:B----4-:R-:W-:-:S04]  /*09f0*/  ISETP.NE.AND P0, PT, R28, RZ, P0 ;  /* 0x000000ff1c00720c */ /* 0x010fc80000705270 */
[----:B------:R-:W-:-:S04]  /*0a00*/  ISETP.NE.AND P0, PT, R24, RZ, P0 ;  /* 0x000000ff1800720c */ /* 0x000fc80000705270 */
[----:B---3--:R-:W-:-:S04]  /*0a10*/  ISETP.NE.AND P0, PT, R27, RZ, P0 ;  /* 0x000000ff1b00720c */ /* 0x008fc80000705270 */
[----:B------:R-:W-:-:S04]  /*0a20*/  ISETP.NE.AND P0, PT, R26, RZ, P0 ;  /* 0x000000ff1a00720c */ /* 0x000fc80000705270 */
        /* <DEDUP_REMOVED lines=17> */
[----:B------:R-:W-:Y:S02]  /*0b40*/  ISETP.NE.AND P0, PT, R3, RZ, P0 ;  /* 0x000000ff0300720c */ /* 0x000fe40000705270 */
[----:B------:R-:W-:Y:S02]  /*0b50*/  IADD3 R4, P1, PT, R2, UR10, RZ ;  /* 0x0000000a02047c10 */ /* 0x000fe4000ff3e0ff */
[----:B------:R-:W-:Y:S02]  /*0b60*/  ISETP.NE.AND P0, PT, R0, RZ, P0 ;  /* 0x000000ff0000720c */ /* 0x000fe40000705270 */
[----:B------:R-:W-:Y:S02]  /*0b70*/  LEA.HI.X.SX32 R5, R2, UR11, 0x1, P1 ;  /* 0x0000000b02057c11 */ /* 0x000fe400088f0eff */
[----:B------:R-:W-:-:S05]  /*0b80*/  SEL R3, RZ, 0xffffffff, !P0 ;  /* 0xffffffffff037807 */ /* 0x000fca0004000000 */
[----:B------:R-:W-:Y:S01]  /*0b90*/  STG.E.U8 desc[UR4][R4.64], R3 ;  /* 0x0000000304007986 */ /* 0x000fe2000c101104 */
[----:B------:R-:W-:Y:S05]  /*0ba0*/  EXIT ;  /* 0x000000000000794d */ /* 0x000fea0003800000 */
.L_x_0:
[----:B------:R-:W-:-:S00]  /*0bb0*/  BRA `(.L_x_0) ;  /* 0xfffffffc00fc7947 */ /* 0x000fc0000383ffff */
[----:B------:R-:W-:-:S00]  /*0bc0*/  NOP ;  /* 0x0000000000007918 */ /* 0x000fc00000000000 */
        /* <DEDUP_REMOVED lines=11> */
.L_x_60:


//--------------------- .text.dilate5x5           --------------------------
	.section	.text.dilate5x5,"ax",@progbits
	.align	128
        .global         dilate5x5
        .type           dilate5x5,@function
        .size           dilate5x5,(.L_x_61 - dilate5x5)
        .other          dilate5x5,@"STO_CUDA_ENTRY STV_DEFAULT"
dilate5x5:
.text.dilate5x5:
        /* <DEDUP_REMOVED lines=25> */
[----:B------:R-:W-:Y:S02]  /*0190*/  VIADDMNMX R28, R3, 0x1, R26, PT ;  /* 0x00000001031c7846 */ /* 0x000fe4000380011a */
[C---:B------:R-:W-:Y:S02]  /*01a0*/  ISETP.GE.U32.AND P1, PT, R7.reuse, 0x2, PT ;  /* 0x000000020700780c */ /* 0x040fe40003f26070 */
[----:B------:R-:W-:-:S02]  /*01b0*/  VIADDMNMX.U32 R0, R7, 0xfffffffe, R8, PT ;  /* 0xfffffffe07007846 */ /* 0x000fc40003800008 */
[----:B------:R-:W-:Y:S02]  /*01c0*/  VIMNMX.U32 R2, PT, PT, R8, R7, PT ;  /* 0x0000000708027248 */ /* 0x000fe40003fe0000 */
[----:B------:R-:W-:Y:S02]  /*01d0*/  SEL R0, R0, RZ, P1 ;  /* 0x000000ff00007207 */ /* 0x000fe40000800000 */
[C---:B------:R-:W-:Y:S01]  /*01e0*/  ISETP.GE.AND P4, PT, R3.reuse, 0x2, PT ;  /* 0x000000020300780c */ /* 0x040fe20003f86270 */
[-C--:B------:R-:W-:Y:S01]  /*01f0*/  IMAD R19, R2, R9.reuse, RZ ;  /* 0x0000000902137224 */ /* 0x080fe200078e02ff */
[C---:B------:R-:W-:Y:S01]  /*0200*/  ISETP.GE.AND P3, PT, R3.reuse, RZ, PT ;  /* 0x000000ff0300720c */ /* 0x040fe20003f66270 */
[-C--:B------:R-:W-:Y:S01]  /*0210*/  IMAD R5, R0, R9.reuse, RZ ;  /* 0x0000000900057224 */ /* 0x080fe200078e02ff */
[----:B------:R-:W-:Y:S01]  /*0220*/  ISETP.GE.AND P2, PT, R3, -0x1, PT ;  /* 0xffffffff0300780c */ /* 0x000fe20003f46270 */
[----:B------:R-:W-:Y:S01]  /*0230*/  IMAD R0, R7, R9, R3 ;  /* 0x0000000907007224 */ /* 0x000fe200078e0203 */
[----:B------:R-:W-:-:S02]  /*0240*/  VIADDMNMX R26, R3, 0x2, R26, PT ;  /* 0x00000002031a7846 */ /* 0x000fc4000380011a */
[C---:B------:R-:W-:Y:S02]  /*0250*/  ISETP.GE.AND P0, PT, R3.reuse, -0x2, PT ;  /* 0xfffffffe0300780c */ /* 0x040fe40003f06270 */
[C---:B------:R-:W-:Y:S02]  /*0260*/  VIADDMNMX R16, R3.reuse, 0xfffffffe, R16, PT ;  /* 0xfffffffe03107846 */ /* 0x040fe40003800110 */
[----:B------:R-:W-:Y:S02]  /*0270*/  ISETP.GE.AND P1, PT, R3, 0x2, PT ;  /* 0x000000020300780c */ /* 0x000fe40003f26270 */
[C-C-:B------:R-:W-:Y:S02]  /*0280*/  VIADDMNMX.U32 R10, R7.reuse, 0x1, R8.reuse, PT ;  /* 0x00000001070a7846 */ /* 0x140fe40003800008 */
[--C-:B------:R-:W-:Y:S02]  /*0290*/  SHF.R.S32.HI R3, RZ, 0x1f, R5.reuse ;  /* 0x0000001fff037819 */ /* 0x100fe40000011405 */
[----:B-1----:R-:W-:Y:S01]  /*02a0*/  IADD3 R2, P5, P6, R6, UR8, R5 ;  /* 0x0000000806027c10 */ /* 0x002fe2000febe005 */
[----:B------:R-:W-:Y:S01]  /*02b0*/  IMAD R27, R10, R9, RZ ;  /* 0x000000090a1b7224 */ /* 0x000fe200078e02ff */
[----:B------:R-:W-:-:S02]  /*02c0*/  VIADDMNMX.U32 R8, R7, 0x2, R8, PT ;  /* 0x0000000207087846 */ /* 0x000fc40003800008 */
[----:B------:R-:W-:Y:S02]  /*02d0*/  IADD3.X R3, PT, PT, RZ, UR9, R3, P5, P6 ;  /* 0x00000009ff037c10 */ /* 0x000fe4000afec403 */
[----:B------:R-:W-:Y:S01]  /*02e0*/  VIMNMX.U32 R4, PT, PT, R7, 0x1, !PT ;  /* 0x0000000107047848 */ /* 0x000fe20007fe0000 */
[-C--:B------:R-:W-:Y:S01]  /*02f0*/  IMAD R17, R8, R9.reuse, RZ ;  /* 0x0000000908117224 */ /* 0x080fe200078e02ff */
[--C-:B------:R-:W-:Y:S02]  /*0300*/  SHF.R.S32.HI R10, RZ, 0x1f, R19.reuse ;  /* 0x0000001fff0a7819 */ /* 0x100fe40000011413 */
[----:B------:R-:W-:Y:S01]  /*0310*/  IADD3 R12, P5, P6, R6, UR8, R19 ;  /* 0x00000008060c7c10 */ /* 0x000fe2000febe013 */
[----:B------:R-:W-:Y:S01]  /*0320*/  VIADD R4, R4, 0xffffffff ;  /* 0xffffffff04047836 */ /* 0x000fe20000000000 */
[--C-:B------:R-:W-:Y:S01]  /*0330*/  SHF.R.S32.HI R11, RZ, 0x1f, R27.reuse ;  /* 0x0000001fff0b7819 */ /* 0x100fe2000001141b */
[----:B--2---:R-:W2:Y:S01]  /*0340*/  LDG.E.U8 R3, desc[UR4][R2.64+-0x1] ;  /* 0xffffff0402037981 */ /* 0x004ea2000c1e1100 */
[----:B------:R-:W-:Y:S01]  /*0350*/  IADD3.X R13, PT, PT, RZ, UR9, R10, P5, P6 ;  /* 0x00000009ff0d7c10 */ /* 0x000fe2000afec40a */
[----:B------:R-:W-:Y:S01]  /*0360*/  IMAD R18, R4, R9, RZ ;  /* 0x0000000904127224 */ /* 0x000fe200078e02ff */
[----:B------:R-:W-:-:S02]  /*0370*/  IADD3 R14, P5, P6, R6, UR8, R27 ;  /* 0x00000008060e7c10 */ /* 0x000fc4000febe01b */
[----:B------:R-:W-:Y:S02]  /*0380*/  SHF.R.S32.HI R4, RZ, 0x1f, R17 ;  /* 0x0000001fff047819 */ /* 0x000fe40000011411 */
[----:B------:R-:W-:Y:S01]  /*0390*/  IADD3.X R15, PT, PT, RZ, UR9, R11, P5, P6 ;  /* 0x00000009ff0f7c10 */ /* 0x000fe2000afec40b */
[----:B------:R0:W3:Y:S01]  /*03a0*/  LDG.E.U8 R13, desc[UR4][R12.64+-0x1] ;  /* 0xffffff040c0d7981 */ /* 0x0000e2000c1e1100 */
[----:B------:R-:W-:Y:S02]  /*03b0*/  IADD3 R10, P5, P6, R6, UR8, R17 ;  /* 0x00000008060a7c10 */ /* 0x000fe4000febe011 */
[----:B------:R-:W-:Y:S01]  /*03c0*/  SEL R23, R23, RZ, P4 ;  /* 0x000000ff17177207 */ /* 0x000fe20002000000 */
[----:B------:R1:W4:Y:S01]  /*03d0*/  LDG.E.U8 R22, desc[UR4][R14.64+-0x1] ;  /* 0xffffff040e167981 */ /* 0x000322000c1e1100 */
[----:B------:R-:W-:Y:S02]  /*03e0*/  VIMNMX.U32 R7, PT, PT, R7, 0x1, !PT ;  /* 0x0000000107077848 */ /* 0x000fe40007fe0000 */
[----:B------:R-:W-:-:S02]  /*03f0*/  IADD3.X R11, PT, PT, RZ, UR9, R4, P5, P6 ;  /* 0x00000009ff0b7c10 */ /* 0x000fc4000afec404 */
[--C-:B------:R-:W-:Y:S01]  /*0400*/  IADD3 R6, P5, P6, R6, UR8, R18.reuse ;  /* 0x0000000806067c10 */ /* 0x100fe2000febe012 */
[----:B0-----:R-:W-:Y:S01]  /*0410*/  IMAD.IADD R12, R23, 0x1, R5 ;  /* 0x00000001170c7824 */ /* 0x001fe200078e0205 */
[----:B------:R-:W-:Y:S01]  /*0420*/  SHF.R.S32.HI R4, RZ, 0x1f, R18 ;  /* 0x0000001fff047819 */ /* 0x000fe20000011412 */
[----:B------:R-:W-:Y:S01]  /*0430*/  VIADD R8, R7, 0xffffffff ;  /* 0xffffffff07087836 */ /* 0x000fe20000000000 */
[----:B------:R-:W-:Y:S01]  /*0440*/  SEL R25, R25, RZ, P3 ;  /* 0x000000ff19197207 */ /* 0x000fe20001800000 */
[----:B------:R0:W5:Y:S01]  /*0450*/  LDG.E.U8 R24, desc[UR4][R10.64+-0x1] ;  /* 0xffffff040a187981 */ /* 0x000162000c1e1100 */
[----:B------:R-:W-:Y:S01]  /*0460*/  IADD3.X R7, PT, PT, RZ, UR9, R4, P5, P6 ;  /* 0x00000009ff077c10 */ /* 0x000fe2000afec404 */
[----:B------:R-:W-:Y:S01]  /*0470*/  IMAD.IADD R4, R23, 0x1, R19 ;  /* 0x0000000117047824 */ /* 0x000fe200078e0213 */
[----:B------:R-:W-:Y:S01]  /*0480*/  SEL R28, R28, RZ, P2 ;  /* 0x000000ff1c1c7207 */ /* 0x000fe20001000000 */
[----:B------:R-:W-:Y:S01]  /*0490*/  IMAD R9, R8, R9, RZ ;  /* 0x0000000908097224 */ /* 0x000fe200078e02ff */
[----:B-1----:R-:W-:Y:S01]  /*04a0*/  IADD3 R14, P2, PT, R12, UR8, RZ ;  /* 0x000000080c0e7c10 */ /* 0x002fe2000ff5e0ff */
[C---:B------:R-:W-:Y:S01]  /*04b0*/  IMAD.IADD R29, R5.reuse, 0x1, R25 ;  /* 0x00000001051d7824 */ /* 0x040fe200078e0219 */
[----:B------:R-:W-:Y:S01]  /*04c0*/  IADD3 R20, P3, PT, R4, UR8, RZ ;  /* 0x0000000804147c10 */ /* 0x000fe2000ff7e0ff */
[----:B------:R1:W2:Y:S01]  /*04d0*/  LDG.E.U8 R8, desc[UR4][R6.64+-0x1] ;  /* 0xffffff0406087981 */ /* 0x0002a2000c1e1100 */
[----:B------:R-:W-:Y:S01]  /*04e0*/  LEA.HI.X.SX32 R15, R12, UR9, 0x1, P2 ;  /* 0x000000090c0f7c11 */ /* 0x000fe200090f0eff */
[----:B0-----:R-:W-:Y:S01]  /*04f0*/  IMAD.IADD R11, R5, 0x1, R28 ;  /* 0x00000001050b7824 */ /* 0x001fe200078e021c */
[----:B------:R-:W-:-:S02]  /*0500*/  SEL R26, R26, RZ, P0 ;  /* 0x000000ff1a1a7207 */ /* 0x000fc40000000000 */
[----:B------:R-:W-:Y:S01]  /*0510*/  LEA.HI.X.SX32 R21, R4, UR9, 0x1, P3 ;  /* 0x0000000904157c11 */ /* 0x000fe200098f0eff */
[----:B------:R0:W2:Y:S01]  /*0520*/  LDG.E.U8 R2, desc[UR4][R14.64] ;  /* 0x000000040e027981 */ /* 0x0000a2000c1e1100 */
[----:B------:R-:W-:Y:S02]  /*0530*/  IADD3 R4, P0, PT, R29, UR8, RZ ;  /* 0x000000081d047c10 */ /* 0x000fe4000ff1e0ff */
[----:B------:R-:W-:Y:S01]  /*0540*/  IADD3 R10, P2, PT, R11, UR8, RZ ;  /* 0x000000080b0a7c10 */ /* 0x000fe2000ff5e0ff */
[----:B-1----:R-:W-:Y:S01]  /*0550*/  IMAD.IADD R7, R5, 0x1, R26 ;  /* 0x0000000105077824 */ /* 0x002fe200078e021a */
[----:B------:R-:W-:Y:S01]  /*0560*/  LEA.HI.X.SX32 R5, R29, UR9, 0x1, P0 ;  /* 0x000000091d057c11 */ /* 0x000fe200080f0eff */
[----:B------:R1:W3:Y:S01]  /*0570*/  LDG.E.U8 R12, desc[UR4][R20.64] ;  /* 0x00000004140c7981 */ /* 0x0002e2000c1e1100 */
[--C-:B0-----:R-:W-:Y:S01]  /*0580*/  IMAD.IADD R14, R23, 0x1, R18.reuse ;  /* 0x00000001170e7824 */ /* 0x101fe200078e0212 */
[----:B------:R-:W-:Y:S01]  /*0590*/  LEA.HI.X.SX32 R11, R11, UR9, 0x1, P2 ;  /* 0x000000090b0b7c11 */ /* 0x000fe200090f0eff */
[----:B------:R-:W-:Y:S01]  /*05a0*/  IMAD.IADD R29, R25, 0x1, R18 ;  /* 0x00000001191d7824 */ /* 0x000fe200078e0212 */
[----:B------:R-:W-:Y:S01]  /*05b0*/  IADD3 R6, P0, PT, R7, UR8, RZ ;  /* 0x0000000807067c10 */ /* 0x000fe2000ff1e0ff */
[----:B------:R-:W2:Y:S01]  /*05c0*/  LDG.E.U8 R4, desc[UR4][R4.64] ;  /* 0x0000000404047981 */ /* 0x000ea2000c1e1100 */
[----:B-1----:R-:W-:-:S02]  /*05d0*/  IADD3 R20, P2, PT, R14, UR8, RZ ;  /* 0x000000080e147c10 */ /* 0x002fc4000ff5e0ff */
[----:B------:R-:W-:Y:S02]  /*05e0*/  LEA.HI.X.SX32 R7, R7, UR9, 0x1, P0 ;  /* 0x0000000907077c11 */ /* 0x000fe400080f0eff */
[----:B------:R-:W-:Y:S02]  /*05f0*/  LEA.HI.X.SX32 R21, R14, UR9, 0x1, P2 ;  /* 0x000000090e157c11 */ /* 0x000fe400090f0eff */
[C---:B------:R-:W-:Y:S01]  /*0600*/  IADD3 R14, P0, PT, R29.reuse, UR8, RZ ;  /* 0x000000081d0e7c10 */ /* 0x040fe2000ff1e0ff */
[C---:B------:R-:W-:Y:S01]  /*0610*/  IMAD.IADD R9, R26.reuse, 0x1, R9 ;  /* 0x000000011a097824 */ /* 0x040fe200078e0209 */
[----:B------:R0:W2:Y:S02]  /*0620*/  LDG.E.U8 R5, desc[UR4][R10.64] ;  /* 0x000000040a057981 */ /* 0x0000a4000c1e1100 */
[----:B------:R-:W-:Y:S01]  /*0630*/  LEA.HI.X.SX32 R15, R29, UR9, 0x1, P0 ;  /* 0x000000091d0f7c11 */ /* 0x000fe200080f0eff */
[----:B------:R-:W-:Y:S01]  /*0640*/  IMAD.IADD R29, R25, 0x1, R19 ;  /* 0x00000001191d7824 */ /* 0x000fe200078e0213 */
[----:B------:R-:W2:Y:S01]  /*0650*/  LDG.E.U8 R6, desc[UR4][R6.64] ;  /* 0x0000000406067981 */ /* 0x000ea2000c1e1100 */
[----:B0-----:R-:W-:-:S02]  /*0660*/  IMAD.IADD R11, R26, 0x1, R18 ;  /* 0x000000011a0b7824 */ /* 0x001fc400078e0212 */
[----:B------:R-:W-:Y:S02]  /*0670*/  IMAD.IADD R18, R28, 0x1, R18 ;  /* 0x000000011c127824 */ /* 0x000fe400078e0212 */
[----:B------:R-:W-:Y:S01]  /*0680*/  VIADD R10, R9, UR8 ;  /* 0x00000008090a7c36 */ /* 0x000fe20008000000 */
[C---:B------:R-:W-:Y:S01]  /*0690*/  IADD3 RZ, P2, PT, R11.reuse, UR8, RZ ;  /* 0x000000080bff7c10 */ /* 0x040fe2000ff5e0ff */
[----:B------:R0:W2:Y:S03]  /*06a0*/  LDG.E.U8 R7, desc[UR4][R20.64] ;  /* 0x0000000414077981 */ /* 0x0000a6000c1e1100 */
[----:B------:R-:W-:Y:S01]  /*06b0*/  LEA.HI.X.SX32 R11, R11, UR9, 0x1, P2 ;  /* 0x000000090b0b7c11 */ /* 0x000fe200090f0eff */
[----:B------:R1:W2:Y:S05]  /*06c0*/  LDG.E.U8 R9, desc[UR4][R14.64] ;  /* 0x000000040e097981 */ /* 0x0002aa000c1e1100 */
[----:B------:R-:W2:Y:S01]  /*06d0*/  LDG.E.U8 R11, desc[UR4][R10.64] ;  /* 0x000000040a0b7981 */ /* 0x000ea2000c1e1100 */
[----:B0-----:R-:W-:-:S02]  /*06e0*/  IADD3 R20, P2, PT, R29, UR8, RZ ;  /* 0x000000081d147c10 */ /* 0x001fc4000ff5e0ff */
[----:B-1----:R-:W-:Y:S02]  /*06f0*/  IADD3 R14, P0, PT, R18, UR8, RZ ;  /* 0x00000008120e7c10 */ /* 0x002fe4000ff1e0ff */
[----:B------:R-:W-:Y:S01]  /*0700*/  LEA.HI.X.SX32 R21, R29, UR9, 0x1, P2 ;  /* 0x000000091d157c11 */ /* 0x000fe200090f0eff */
[----:B------:R-:W-:Y:S01]  /*0710*/  IMAD.IADD R29, R28, 0x1, R19 ;  /* 0x000000011c1d7824 */ /* 0x000fe200078e0213 */
[----:B------:R-:W-:Y:S01]  /*0720*/  LEA.HI.X.SX32 R15, R18, UR9, 0x1, P0 ;  /* 0x00000009120f7c11 */ /* 0x000fe200080f0eff */
[----:B------:R-:W-:Y:S02]  /*0730*/  IMAD.IADD R23, R23, 0x1, R27 ;  /* 0x0000000117177824 */ /* 0x000fe400078e021b */
[----:B------:R-:W3:Y:S04]  /*0740*/  LDG.E.U8 R18, desc[UR4][R20.64] ;  /* 0x0000000414127981 */ /* 0x000ee8000c1e1100 */
[----:B------:R0:W2:Y:S02]  /*0750*/  LDG.E.U8 R10, desc[UR4][R14.64] ;  /* 0x000000040e0a7981 */ /* 0x0000a4000c1e1100 */
[----:B0-----:R-:W-:-:S04]  /*0760*/  IADD3 R14, P0, PT, R29, UR8, RZ ;  /* 0x000000081d0e7c10 */ /* 0x001fc8000ff1e0ff */
[----:B------:R-:W-:Y:S01]  /*0770*/  LEA.HI.X.SX32 R15, R29, UR9, 0x1, P0 ;  /* 0x000000091d0f7c11 */ /* 0x000fe200080f0eff */
[----:B------:R-:W-:-:S04]  /*0780*/  IMAD.IADD R29, R26, 0x1, R19 ;  /* 0x000000011a1d7824 */ /* 0x000fc800078e0213 */
[----:B------:R0:W3:Y:S01]  /*0790*/  LDG.E.U8 R19, desc[UR4][R14.64] ;  /* 0x000000040e137981 */ /* 0x0000e2000c1e1100 */
[----:B------:R-:W-:-:S04]  /*07a0*/  IADD3 R20, P0, PT, R29, UR8, RZ ;  /* 0x000000081d147c10 */ /* 0x000fc8000ff1e0ff */
[----:B------:R-:W-:Y:S02]  /*07b0*/  LEA.HI.X.SX32 R21, R29, UR9, 0x1, P0 ;  /* 0x000000091d157c11 */ /* 0x000fe400080f0eff */
[----:B0-----:R-:W-:-:S03]  /*07c0*/  IADD3 R14, P0, PT, R23, UR8, RZ ;  /* 0x00000008170e7c10 */ /* 0x001fc6000ff1e0ff */
[----:B------:R-:W2:Y:S01]  /*07d0*/  LDG.E.U8 R20, desc[UR4][R20.64] ;  /* 0x0000000414147981 */ /* 0x000ea2000c1e1100 */
[----:B------:R-:W-:Y:S01]  /*07e0*/  LEA.HI.X.SX32 R15, R23, UR9, 0x1, P0 ;  /* 0x00000009170f7c11 */ /* 0x000fe200080f0eff */
[----:B------:R-:W-:-:S04]  /*07f0*/  IMAD.IADD R23, R25, 0x1, R27 ;  /* 0x0000000119177824 */ /* 0x000fc800078e021b */
[----:B------:R0:W2:Y:S02]  /*0800*/  LDG.E.U8 R21, desc[UR4][R14.64] ;  /* 0x000000040e157981 */ /* 0x0000a4000c1e1100 */
[----:B0-----:R-:W-:-:S04]  /*0810*/  IADD3 R14, P0, PT, R23, UR8, RZ ;  /* 0x00000008170e7c10 */ /* 0x001fc8000ff1e0ff */
[----:B------:R-:W-:-:S05]  /*0820*/  LEA.HI.X.SX32 R15, R23, UR9, 0x1, P0 ;  /* 0x00000009170f7c11 */ /* 0x000fca00080f0eff */
[----:B------:R0:W4:Y:S01]  /*0830*/  LDG.E.U8 R23, desc[UR4][R14.64] ;  /* 0x000000040e177981 */ /* 0x000122000c1e1100 */
        /* <DEDUP_REMOVED lines=10> */
[----:B------:R0:W3:Y:S01]  /*08e0*/  LDG.E.U8 R25, desc[UR4][R28.64] ;  /* 0x000000041c197981 */ /* 0x0000e2000c1e1100 */
[----:B------:R-:W-:-:S05]  /*08f0*/  LEA.HI.X.SX32 R27, R27, UR9, 0x1, P0 ;  /* 0x000000091b1b7c11 */ /* 0x000fca00080f0eff */
[----:B------:R-:W3:Y:S01]  /*0900*/  LDG.E.U8 R26, desc[UR4][R26.64] ;  /* 0x000000041a1a7981 */ /* 0x000ee2000c1e1100 */
[----:B0-----:R-:W-:-:S04]  /*0910*/  IADD3 R28, P0, PT, R16, UR8, RZ ;  /* 0x00000008101c7c10 */ /* 0x001fc8000ff1e0ff */
[----:B------:R-:W-:-:S05]  /*0920*/  LEA.HI.X.SX32 R29, R16, UR9, 0x1, P0 ;  /* 0x00000009101d7c11 */ /* 0x000fca00080f0eff */
[----:B------:R0:W5:Y:S02]  /*0930*/  LDG.E.U8 R27, desc[UR4][R28.64] ;  /* 0x000000041c1b7981 */ /* 0x000164000c1e1100 */
[----:B0-----:R-:W-:-:S04]  /*0940*/  IADD3 R28, P0, PT, R14, UR8, RZ ;  /* 0x000000080e1c7c10 */ /* 0x001fc8000ff1e0ff */
[----:B------:R-:W-:Y:S02]  /*0950*/  LEA.HI.X.SX32 R29, R14, UR9, 0x1, P0 ;  /* 0x000000090e1d7c11 */ /* 0x000fe400080f0eff */
[----:B------:R-:W-:-:S03]  /*0960*/  IADD3 R14, P0, PT, R15, UR8, RZ ;  /* 0x000000080f0e7c10 */ /* 0x000fc6000ff1e0ff */
[----:B------:R-:W2:Y:S01]  /*0970*/  LDG.E.U8 R28, desc[UR4][R28.64] ;  /* 0x000000041c1c7981 */ /* 0x000ea2000c1e1100 */
[----:B------:R-:W-:Y:S02]  /*0980*/  LEA.HI.X.SX32 R15, R15, UR9, 0x1, P0 ;  /* 0x000000090f0f7c11 */ /* 0x000fe400080f0eff */
[----:B------:R-:W-:-:S04]  /*0990*/  IADD3 R16, P0, PT, R17, UR8, RZ ;  /* 0x0000000811107c10 */ /* 0x000fc8000ff1e0ff */
[----:B------:R-:W-:Y:S01]  /*09a0*/  LEA.HI.X.SX32 R17, R17, UR9, 0x1, P0 ;  /* 0x0000000911117c11 */ /* 0x000fe200080f0eff */
[----:B------:R-:W2:Y:S04]  /*09b0*/  LDG.E.U8 R15, desc[UR4][R14.64] ;  /* 0x000000040e0f7981 */ /* 0x000ea8000c1e1100 */
[----:B------:R-:W2:Y:S02]  /*09c0*/  LDG.E.U8 R16, desc[UR4][R16.64] ;  /* 0x0000000410107981 */ /* 0x000ea4000c1e1100 */
[----:B--2---:R-:W-:-:S04]  /*09d0*/  LOP3.LUT R15, R28, R16, R15, 0xfe, !PT ;  /* 0x000000101c0f7212 */ /* 0x004fc800078efe0f */
[----:B-----5:R-:W-:-:S04]  /*09e0*/  LOP3.LUT R24, R27, R15, R24, 0xfe, !PT ;  /* 0x0000000f1b187212 */ /* 0x020fc800078efe18 */
[----:B---3--:R-:W-:-:S04]  /*09f0*/  LOP3.LUT R24, R25, R24, R26, 0xfe, !PT ;  /* 0x0000001819187212 */ /* 0x008fc800078efe1a */
[----:B----4-:R-:W-:-:S04]  /*0a00*/  LOP3.LUT R22, R22, R24, R23, 0xfe, !PT ;  /* 0x0000001816167212 */ /* 0x010fc800078efe17 */
[----:B------:R-:W-:-:S04]  /*0a10*/  LOP3.LUT R20, R20, R22, R21, 0xfe, !PT ;  /* 0x0000001614147212 */ /* 0x000fc800078efe15 */
[----:B------:R-:W-:-:S04]  /*0a20*/  LOP3.LUT R18, R18, R20, R19, 0xfe, !PT ;  /* 0x0000001412127212 */ /* 0x000fc800078efe13 */
[----:B------:R-:W-:-:S04]  /*0a30*/  LOP3.LUT R12, R12, R18, R13, 0xfe, !PT ;  /* 0x000000120c0c7212 */ /* 0x000fc800078efe0d */
[----:B------:R-:W-:-:S04]  /*0a40*/  LOP3.LUT R10, R10, R12, R11, 0xfe, !PT ;  /* 0x0000000c0a0a7212 */ /* 0x000fc800078efe0b */
[----:B------:R-:W-:-:S04]  /*0a50*/  LOP3.LUT R8, R8, R10, R9, 0xfe, !PT ;  /* 0x0000000a08087212 */ /* 0x000fc800078efe09 */
[----:B------:R-:W-:-:S04]  /*0a60*/  LOP3.LUT R6, R6, R8, R7, 0xfe, !PT ;  /* 0x0000000806067212 */ /* 0x000fc800078efe07 */
[----:B------:R-:W-:-:S04]  /*0a70*/  LOP3.LUT R4, R4, R6, R5, 0xfe, !PT ;  /* 0x0000000604047212 */ /* 0x000fc800078efe05 */
[----:B------:R-:W-:Y:S02]  /*0a80*/  LOP3.LUT R3, R2, R4, R3, 0xfe, !PT ;  /* 0x0000000402037212 */ /* 0x000fe400078efe03 */
[C---:B------:R-:W-:Y:S02]  /*0a90*/  IADD3 R2, P1, PT, R0.reuse, UR10, RZ ;  /* 0x0000000a00027c10 */ /* 0x040fe4000ff3e0ff */
[----:B------:R-:W-:Y:S02]  /*0aa0*/  LOP3.LUT P0, RZ, R3, 0xff, RZ, 0xc0, !PT ;  /* 0x000000ff03ff7812 */ /* 0x000fe4000780c0ff */
[----:B------:R-:W-:Y:S02]  /*0ab0*/  LEA.HI.X.SX32 R3, R0, UR11, 0x1, P1 ;  /* 0x0000000b00037c11 */ /* 0x000fe400088f0eff */
[----:B------:R-:W-:-:S05]  /*0ac0*/  SEL R5, RZ, 0xffffffff, !P0 ;  /* 0xffffffffff057807 */ /* 0x000fca0004000000 */
[----:B------:R-:W-:Y:S01]  /*0ad0*/  STG.E.U8 desc[UR4][R2.64], R5 ;  /* 0x0000000502007986 */ /* 0x000fe2000c101104 */
[----:B------:R-:W-:Y:S05]  /*0ae0*/  EXIT ;  /* 0x000000000000794d */ /* 0x000fea0003800000 */
.L_x_1:
        /* <DEDUP_REMOVED lines=9> */
.L_x_61:


//--------------------- .text.colourizeMasksKernel --------------------------
	.section	.text.colourizeMasksKernel,"ax",@progbits
	.align	128
        .global         colourizeMasksKernel
        .type           colourizeMasksKernel,@function
        .size           colourizeMasksKernel,(.L_x_62 - colourizeMasksKernel)
        .other          colourizeMasksKernel,@"STO_CUDA_ENTRY STV_DEFAULT"
colourizeMasksKernel:
.text.colourizeMasksKernel:
[----:B------:R-:W-:Y:S01]  /*0000*/  LDC R1, c[0x0][0x37c] ;  /* 0x0000df00ff017b82 */ /* 0x000fe20000000800 */
[----:B------:R-:W0:Y:S07]  /*0010*/  S2R R20, SR_TID.Y ;  /* 0x0000000000147919 */ /* 0x000e2e0000002200 */
[----:B------:R-:W1:Y:S01]  /*0020*/  S2UR UR4, SR_CTAID.Y ;  /* 0x00000000000479c3 */ /* 0x000e620000002600 */
[----:B------:R-:W2:Y:S01]  /*0030*/  LDCU UR12, c[0x0][0x3a0] ;  /* 0x00007400ff0c77ac */ /* 0x000ea20008000800 */
[----:B------:R-:W3:Y:S06]  /*0040*/  S2R R2, SR_TID.X ;  /* 0x0000000000027919 */ /* 0x000eec0000002100 */
[----:B------:R-:W3:Y:S01]  /*0050*/  LDC R3, c[0x0][0x360] ;  /* 0x0000d800ff037b82 */ /* 0x000ee20000000800 */
[----:B------:R-:W1:Y:S07]  /*0060*/  LDCU UR5, c[0x0][0x364] ;  /* 0x00006c80ff0577ac */ /* 0x000e6e0008000800 */
[----:B------:R-:W3:Y:S08]  /*0070*/  S2UR UR6, SR_CTAID.X ;  /* 0x00000000000679c3 */ /* 0x000ef00000002500 */
[----:B------:R-:W4:Y:S01]  /*0080*/  LDC R9, c[0x0][0x39c] ;  /* 0x0000e700ff097b82 */ /* 0x000f220000000800 */
[----:B-1----:R-:W-:-:S06]  /*0090*/  UIMAD UR4, UR4, UR5, URZ ;  /* 0x00000005040472a4 */ /* 0x002fcc000f8e02ff */
[----:B0-----:R-:W-:Y:S02]  /*00a0*/  VIADD R0, R20, UR4 ;  /* 0x0000000414007c36 */ /* 0x001fe40008000000 */
[----:B---3--:R-:W-:-:S03]  /*00b0*/  IMAD R3, R3, UR6, R2 ;  /* 0x0000000603037c24 */ /* 0x008fc6000f8e0202 */
[----:B----4-:R-:W-:-:S04]  /*00c0*/  ISETP.GE.AND P0, PT, R0, R9, PT ;  /* 0x000000090000720c */ /* 0x010fc80003f06270 */
[----:B--2---:R-:W-:-:S13]  /*00d0*/  ISETP.GE.OR P0, PT, R3, UR12, P0 ;  /* 0x0000000c03007c0c */ /* 0x004fda0008706670 */
[----:B------:R-:W-:Y:S05]  /*00e0*/  @P0 EXIT ;  /* 0x000000000000094d */ /* 0x000fea0003800000 */
[----:B------:R-:W0:Y:S01]  /*00f0*/  LDCU UR5, c[0x0][0x398] ;  /* 0x00007300ff0577ac */ /* 0x000e220008000800 */
[----:B------:R-:W-:Y:S02]  /*0100*/  PRMT R2, RZ, 0x7610, R2 ;  /* 0x00007610ff027816 */ /* 0x000fe40000000002 */
[----:B------:R-:W-:Y:S01]  /*0110*/  PRMT R4, RZ, 0x7610, R4 ;  /* 0x00007610ff047816 */ /* 0x000fe20000000004 */
[----:B------:R-:W1:Y:S01]  /*0120*/  LDCU.64 UR10, c[0x0][0x358] ;  /* 0x00006b00ff0a77ac */ /* 0x000e620008000a00 */
[----:B------:R-:W-:Y:S01]  /*0130*/  PRMT R5, RZ, 0x7610, R5 ;  /* 0x00007610ff057816 */ /* 0x000fe20000000005 */
[----:B0-----:R-:W-:-:S09]  /*0140*/  UISETP.GE.AND UP0, UPT, UR5, 0x1, UPT ;  /* 0x000000010500788c */ /* 0x001fd2000bf06270 */
[----:B-1----:R-:W-:Y:S05]  /*0150*/  BRA.U !UP0, `(.L_x_2) ;  /* 0x0000000d08207547 */ /* 0x002fea000b800000 */
[----:B------:R-:W-:Y:S01]  /*0160*/  UISETP.GE.U32.AND UP1, UPT, UR5, 0x8, UPT ;  /* 0x000000080500788c */ /* 0x000fe2000bf26070 */
[----:B------:R-:W-:Y:S01]  /*0170*/  PRMT R5, RZ, 0x7610, R5 ;  /* 0x00007610ff057816 */ /* 0x000fe20000000005 */
[----:B------:R-:W-:Y:S01]  /*0180*/  ULOP3.LUT UR8, UR5, 0x7, URZ, 0xc0, !UPT ;  /* 0x0000000705087892 */ /* 0x000fe2000f8ec0ff */
[----:B------:R-:W-:Y:S01]  /*0190*/  IMAD.MOV.U32 R7, RZ, RZ, RZ ;  /* 0x000000ffff077224 */ /* 0x000fe200078e00ff */
[----:B------:R-:W-:Y:S02]  /*01a0*/  PRMT R4, RZ, 0x7610, R4 ;  /* 0x00007610ff047816 */ /* 0x000fe40000000004 */
[----:B------:R-:W-:Y:S01]  /*01b0*/  PRMT R2, RZ, 0x7610, R2 ;  /* 0x00007610ff027816 */ /* 0x000fe20000000002 */
[----:B------:R-:W-:Y:S02]  /*01c0*/  UISETP.NE.AND UP0, UPT, UR8, URZ, UPT ;  /* 0x000000ff0800728c */ /* 0x000fe4000bf05270 */
[----:B------:R-:W-:Y:S09]  /*01d0*/  BRA.U !UP1, `(.L_x_3) ;  /* 0x0000000509847547 */ /* 0x000ff2000b800000 */
[----:B------:R-:W0:Y:S01]  /*01e0*/  LDCU.64 UR6, c[0x0][0x388] ;  /* 0x00007100ff0677ac */ /* 0x000e220008000a00 */
[C---:B------:R-:W-:Y:S01]  /*01f0*/  IADD3 R20, PT, PT, R9.reuse, UR4, R20 ;  /* 0x0000000409147c10 */ /* 0x040fe2000fffe014 */
[C-C-:B------:R-:W-:Y:S01]  /*0200*/  IMAD R10, R9.reuse, 0x6, R0.reuse ;  /* 0x00000006090a7824 */ /* 0x140fe200078e0200 */
[----:B------:R-:W-:Y:S01]  /*0210*/  PRMT R5, RZ, 0x7610, R5 ;  /* 0x00007610ff057816 */ /* 0x000fe20000000005 */
[----:B------:R-:W-:Y:S01]  /*0220*/  ULOP3.LUT UR5, UR5, 0x7ffffff8, URZ, 0xc0, !UPT ;  /* 0x7ffffff805057892 */ /* 0x000fe2000f8ec0ff */
[C-C-:B------:R-:W-:Y:S01]  /*0230*/  IMAD R8, R9.reuse, 0x7, R0.reuse ;  /* 0x0000000709087824 */ /* 0x140fe200078e0200 */
[----:B------:R-:W1:Y:S01]  /*0240*/  LDCU.64 UR14, c[0x0][0x380] ;  /* 0x00007000ff0e77ac */ /* 0x000e620008000a00 */
[C-C-:B------:R-:W-:Y:S02]  /*0250*/  IMAD R12, R9.reuse, 0x5, R0.reuse ;  /* 0x00000005090c7824 */ /* 0x140fe400078e0200 */
[C-C-:B------:R-:W-:Y:S01]  /*0260*/  IMAD R14, R9.reuse, 0x4, R0.reuse ;  /* 0x00000004090e7824 */ /* 0x140fe200078e0200 */
[----:B------:R-:W-:Y:S01]  /*0270*/  UIADD3 UR9, UPT, UPT, -UR5, URZ, URZ ;  /* 0x000000ff05097290 */ /* 0x000fe2000fffe1ff */
[----:B------:R-:W-:-:S02]  /*0280*/  IMAD R16, R9, 0x3, R0 ;  /* 0x0000000309107824 */ /* 0x000fc400078e0200 */
[C---:B------:R-:W-:Y:S02]  /*0290*/  IMAD R18, R9.reuse, 0x2, R0 ;  /* 0x0000000209127824 */ /* 0x040fe400078e0200 */
[----:B------:R-:W-:Y:S02]  /*02a0*/  IMAD R6, R9, UR12, RZ ;  /* 0x0000000c09067c24 */ /* 0x000fe4000f8e02ff */
[--C-:B------:R-:W-:Y:S01]  /*02b0*/  IMAD R15, R10, UR12, R3.reuse ;  /* 0x0000000c0a0f7c24 */ /* 0x100fe2000f8e0203 */
[----:B0-----:R-:W-:Y:S01]  /*02c0*/  UIADD3 UR6, UP1, UPT, UR6, 0xb, URZ ;  /* 0x0000000b06067890 */ /* 0x001fe2000ff3e0ff */
[--C-:B------:R-:W-:Y:S02]  /*02d0*/  IMAD R11, R0, UR12, R3.reuse ;  /* 0x0000000c000b7c24 */ /* 0x100fe4000f8e0203 */
[--C-:B------:R-:W-:Y:S01]  /*02e0*/  IMAD R13, R8, UR12, R3.reuse ;  /* 0x0000000c080d7c24 */ /* 0x100fe2000f8e0203 */
[----:B------:R-:W-:Y:S01]  /*02f0*/  UIADD3.X UR7, UPT, UPT, URZ, UR7, URZ, UP1, !UPT ;  /* 0x00000007ff077290 */ /* 0x000fe20008ffe4ff */
[----:B------:R-:W-:-:S02]  /*0300*/  IMAD R17, R12, UR12, R3 ;  /* 0x0000000c0c117c24 */ /* 0x000fc4000f8e0203 */
[--C-:B------:R-:W-:Y:S02]  /*0310*/  IMAD R25, R14, UR12, R3.reuse ;  /* 0x0000000c0e197c24 */ /* 0x100fe4000f8e0203 */
[--C-:B------:R-:W-:Y:S02]  /*0320*/  IMAD R27, R16, UR12, R3.reuse ;  /* 0x0000000c101b7c24 */ /* 0x100fe4000f8e0203 */
[--C-:B------:R-:W-:Y:S02]  /*0330*/  IMAD R29, R18, UR12, R3.reuse ;  /* 0x0000000c121d7c24 */ /* 0x100fe4000f8e0203 */
[----:B------:R-:W-:Y:S02]  /*0340*/  IMAD R9, R20, UR12, R3 ;  /* 0x0000000c14097c24 */ /* 0x000fe4000f8e0203 */
[----:B------:R-:W-:Y:S02]  /*0350*/  IMAD.U32 R7, RZ, RZ, UR5 ;  /* 0x00000005ff077e24 */ /* 0x000fe4000f8e00ff */
[----:B------:R-:W-:-:S02]  /*0360*/  IMAD.U32 R10, RZ, RZ, UR6 ;  /* 0x00000006ff0a7e24 */ /* 0x000fc4000f8e00ff */
[----:B-1----:R-:W-:-:S07]  /*0370*/  IMAD.U32 R21, RZ, RZ, UR7 ;  /* 0x00000007ff157e24 */ /* 0x002fce000f8e00ff */
.L_x_4:
[----:B------:R-:W-:-:S04]  /*0380*/  IADD3 R22, P0, PT, R11, UR14, RZ ;  /* 0x0000000e0b167c10 */ /* 0x000fc8000ff1e0ff */
[----:B------:R-:W-:-:S05]  /*0390*/  LEA.HI.X.SX32 R23, R11, UR15, 0x1, P0 ;  /* 0x0000000f0b177c11 */ /* 0x000fca00080f0eff */
[----:B------:R-:W2:Y:S01]  /*03a0*/  LDG.E.U8.CONSTANT R22, desc[UR10][R22.64] ;  /* 0x0000000a16167981 */ /* 0x000ea2000c1e9100 */
[----:B0-----:R-:W-:-:S04]  /*03b0*/  IADD3 R18, P0, PT, R9, UR14, RZ ;  /* 0x0000000e09127c10 */ /* 0x001fc8000ff1e0ff */
[----:B------:R-:W-:-:S05]  /*03c0*/  LEA.HI.X.SX32 R19, R9, UR15, 0x1, P0 ;  /* 0x0000000f09137c11 */ /* 0x000fca00080f0eff */
[----:B------:R0:W3:Y:S02]  /*03d0*/  LDG.E.U8.CONSTANT R8, desc[UR10][R18.64] ;  /* 0x0000000a12087981 */ /* 0x0000e4000c1e9100 */
[----:B0-----:R-:W-:Y:S02]  /*03e0*/  IMAD.MOV.U32 R18, RZ, RZ, R10 ;  /* 0x000000ffff127224 */ /* 0x001fe400078e000a */
[----:B------:R-:W-:Y:S01]  /*03f0*/  IMAD.MOV.U32 R19, RZ, RZ, R21 ;  /* 0x000000ffff137224 */ /* 0x000fe200078e0015 */
[----:B--2---:R-:W-:-:S13]  /*0400*/  ISETP.NE.AND P0, PT, R22, RZ, PT ;  /* 0x000000ff1600720c */ /* 0x004fda0003f05270 */
[----:B-----5:R0:W2:Y:S04]  /*0410*/  @P0 LDG.E.U8.CONSTANT R5, desc[UR10][R18.64+-0xb] ;  /* 0xfffff50a12050981 */ /* 0x0200a8000c1e9100 */
[----:B------:R0:W4:Y:S04]  /*0420*/  @P0 LDG.E.U8.CONSTANT R4, desc[UR10][R18.64+-0xa] ;  /* 0xfffff60a12040981 */ /* 0x000128000c1e9100 */
[----:B------:R0:W4:Y:S01]  /*0430*/  @P0 LDG.E.U8.CONSTANT R2, desc[UR10][R18.64+-0x9] ;  /* 0xfffff70a12020981 */ /* 0x000122000c1e9100 */
[----:B------:R-:W-:-:S04]  /*0440*/  IADD3 R20, P0, PT, R29, UR14, RZ ;  /* 0x0000000e1d147c10 */ /* 0x000fc8000ff1e0ff */
[----:B------:R-:W-:Y:S02]  /*0450*/  LEA.HI.X.SX32 R21, R29, UR15, 0x1, P0 ;  /* 0x0000000f1d157c11 */ /* 0x000fe400080f0eff */
[----:B---3--:R-:W-:-:S03]  /*0460*/  ISETP.NE.AND P0, PT, R8, RZ, PT ;  /* 0x000000ff0800720c */ /* 0x008fc60003f05270 */
[----:B------:R-:W3:Y:S10]  /*0470*/  LDG.E.U8.CONSTANT R20, desc[UR10][R20.64] ;  /* 0x0000000a14147981 */ /* 0x000ef4000c1e9100 */
[----:B--2---:R0:W2:Y:S04]  /*0480*/  @P0 LDG.E.U8.CONSTANT R5, desc[UR10][R18.64+-0x8] ;  /* 0xfffff80a12050981 */ /* 0x0040a8000c1e9100 */
[----:B----4-:R0:W4:Y:S04]  /*0490*/  @P0 LDG.E.U8.CONSTANT R4, desc[UR10][R18.64+-0x7] ;  /* 0xfffff90a12040981 */ /* 0x010128000c1e9100 */
[----:B------:R0:W4:Y:S01]  /*04a0*/  @P0 LDG.E.U8.CONSTANT R2, desc[UR10][R18.64+-0x6] ;  /* 0xfffffa0a12020981 */ /* 0x000122000c1e9100 */
[----:B------:R-:W-:-:S04]  /*04b0*/  IADD3 R22, P0, PT, R27, UR14, RZ ;  /* 0x0000000e1b167c10 */ /* 0x000fc8000ff1e0ff */
[----:B------:R-:W-:-:S05]  /*04c0*/  LEA.HI.X.SX32 R23, R27, UR15, 0x1, P0 ;  /* 0x0000000f1b177c11 */ /* 0x000fca00080f0eff */
[----:B------:R-:W4:Y:S01]  /*04d0*/  LDG.E.U8.CONSTANT R22, desc[UR10][R22.64] ;  /* 0x0000000a16167981 */ /* 0x000f22000c1e9100 */
[----:B---3--:R-:W-:-:S13]  /*04e0*/  ISETP.NE.AND P0, PT, R20, RZ, PT ;  /* 0x000000ff1400720c */ /* 0x008fda0003f05270 */
[----:B--2---:R0:W2:Y:S04]  /*04f0*/  @P0 LDG.E.U8.CONSTANT R5, desc[UR10][R18.64+-0x5] ;  /* 0xfffffb0a12050981 */ /* 0x0040a8000c1e9100 */
[----:B----4-:R0:W3:Y:S04]  /*0500*/  @P0 LDG.E.U8.CONSTANT R4, desc[UR10][R18.64+-0x4] ;  /* 0xfffffc0a12040981 */ /* 0x0100e8000c1e9100 */
[----:B------:R0:W4:Y:S01]  /*0510*/  @P0 LDG.E.U8.CONSTANT R2, desc[UR10][R18.64+-0x3] ;  /* 0xfffffd0a12020981 */ /* 0x000122000c1e9100 */
[----:B------:R-:W-:-:S04]  /*0520*/  IADD3 R20, P0, PT, R25, UR14, RZ ;  /* 0x0000000e19147c10 */ /* 0x000fc8000ff1e0ff */
[----:B------:R-:W-:-:S05]  /*0530*/  LEA.HI.X.SX32 R21, R25, UR15, 0x1, P0 ;  /* 0x0000000f19157c11 */ /* 0x000fca00080f0eff */
[----:B------:R-:W4:Y:S01]  /*0540*/  LDG.E.U8.CONSTANT R20, desc[UR10][R20.64] ;  /* 0x0000000a14147981 */ /* 0x000f22000c1e9100 */
[----:B------:R-:W-:-:S13]  /*0550*/  ISETP.NE.AND P0, PT, R22, RZ, PT ;  /* 0x000000ff1600720c */ /* 0x000fda0003f05270 */
[----:B--2---:R0:W2:Y:S04]  /*0560*/  @P0 LDG.E.U8.CONSTANT R5, desc[UR10][R18.64+-0x2] ;  /* 0xfffffe0a12050981 */ /* 0x0040a8000c1e9100 */
[----:B---3--:R0:W3:Y:S04]  /*0570*/  @P0 LDG.E.U8.CONSTANT R4, desc[UR10][R18.64+-0x1] ;  /* 0xffffff0a12040981 */ /* 0x0080e8000c1e9100 */
[----:B----4-:R0:W4:Y:S01]  /*0580*/  @P0 LDG.E.U8.CONSTANT R2, desc[UR10][R18.64] ;  /* 0x0000000a12020981 */ /* 0x010122000c1e9100 */
        /* <DEDUP_REMOVED lines=21> */
[----:B------:R-:W-:Y:S01]  /*06e0*/  UIADD3 UR9, UPT, UPT, UR9, 0x8, URZ ;  /* 0x0000000809097890 */ /* 0x000fe2000fffe0ff */
[----:B------:R-:W-:-:S03]  /*06f0*/  ISETP.NE.AND P0, PT, R22, RZ, PT ;  /* 0x000000ff1600720c */ /* 0x000fc60003f05270 */
[----:B------:R-:W-:Y:S01]  /*0700*/  UISETP.NE.AND UP1, UPT, UR9, URZ, UPT ;  /* 0x000000ff0900728c */ /* 0x000fe2000bf25270 */
[C---:B------:R-:W-:Y:S02]  /*0710*/  IMAD R11, R6.reuse, 0x8, R11 ;  /* 0x00000008060b7824 */ /* 0x040fe400078e020b */
[C---:B------:R-:W-:Y:S02]  /*0720*/  IMAD R9, R6.reuse, 0x8, R9 ;  /* 0x0000000806097824 */ /* 0x040fe400078e0209 */
[C---:B------:R-:W-:Y:S02]  /*0730*/  IMAD R29, R6.reuse, 0x8, R29 ;  /* 0x00000008061d7824 */ /* 0x040fe400078e021d */
[C---:B------:R-:W-:Y:S02]  /*0740*/  IMAD R27, R6.reuse, 0x8, R27 ;  /* 0x00000008061b7824 */ /* 0x040fe400078e021b */
[C---:B------:R-:W-:Y:S02]  /*0750*/  IMAD R25, R6.reuse, 0x8, R25 ;  /* 0x0000000806197824 */ /* 0x040fe400078e0219 */
[----:B------:R-:W-:-:S02]  /*0760*/  IMAD R17, R6, 0x8, R17 ;  /* 0x0000000806117824 */ /* 0x000fc400078e0211 */
[C---:B------:R-:W-:Y:S02]  /*0770*/  IMAD R15, R6.reuse, 0x8, R15 ;  /* 0x00000008060f7824 */ /* 0x040fe400078e020f */
[----:B------:R-:W-:Y:S01]  /*0780*/  IMAD R13, R6, 0x8, R13 ;  /* 0x00000008060d7824 */ /* 0x000fe200078e020d */
[----:B--2---:R0:W5:Y:S04]  /*0790*/  @P0 LDG.E.U8.CONSTANT R5, desc[UR10][R18.64+0xa] ;  /* 0x00000a0a12050981 */ /* 0x004168000c1e9100 */
[----:B---3--:R0:W5:Y:S04]  /*07a0*/  @P0 LDG.E.U8.CONSTANT R4, desc[UR10][R18.64+0xb] ;  /* 0x00000b0a12040981 */ /* 0x008168000c1e9100 */
[----:B----4-:R0:W5:Y:S01]  /*07b0*/  @P0 LDG.E.U8.CONSTANT R2, desc[UR10][R18.64+0xc] ;  /* 0x00000c0a12020981 */ /* 0x010162000c1e9100 */
[----:B------:R-:W-:-:S05]  /*07c0*/  IADD3 R10, P0, PT, R18, 0x18, RZ ;  /* 0x00000018120a7810 */ /* 0x000fca0007f1e0ff */
[----:B------:R-:W-:Y:S01]  /*07d0*/  IMAD.X R21, RZ, RZ, R19, P0 ;  /* 0x000000ffff157224 */ /* 0x000fe200000e0613 */
[----:B------:R-:W-:Y:S07]  /*07e0*/  BRA.U UP1, `(.L_x_4) ;  /* 0xfffffff901e47547 */ /* 0x000fee000b83ffff */
.L_x_3:
[----:B------:R-:W-:Y:S05]  /*07f0*/  BRA.U !UP0, `(.L_x_2) ;  /* 0x0000000508787547 */ /* 0x000fea000b800000 */
[----:B------:R-:W1:Y:S01]  /*0800*/  LDCU UR5, c[0x0][0x398] ;  /* 0x00007300ff0577ac */ /* 0x000e620008000800 */
[----:B------:R-:W-:Y:S02]  /*0810*/  UISETP.GE.U32.AND UP0, UPT, UR8, 0x4, UPT ;  /* 0x000000040800788c */ /* 0x000fe4000bf06070 */
[----:B-1----:R-:W-:-:S04]  /*0820*/  ULOP3.LUT UR6, UR5, 0x3, URZ, 0xc0, !UPT ;  /* 0x0000000305067892 */ /* 0x002fc8000f8ec0ff */
[----:B------:R-:W-:-:S03]  /*0830*/  UISETP.NE.AND UP1, UPT, UR6, URZ, UPT ;  /* 0x000000ff0600728c */ /* 0x000fc6000bf25270 */
[----:B------:R-:W-:Y:S08]  /*0840*/  BRA.U !UP0, `(.L_x_5) ;  /* 0x0000000108a87547 */ /* 0x000ff0000b800000 */
[----:B------:R-:W1:Y:S01]  /*0850*/  LDCU UR7, c[0x0][0x39c] ;  /* 0x00007380ff0777ac */ /* 0x000e620008000800 */
[----:B------:R-:W2:Y:S01]  /*0860*/  LDCU UR8, c[0x0][0x3a0] ;  /* 0x00007400ff0877ac */ /* 0x000ea20008000800 */
[----:B------:R-:W3:Y:S01]  /*0870*/  LDCU.64 UR14, c[0x0][0x380] ;  /* 0x00007000ff0e77ac */ /* 0x000ee20008000a00 */
[----:B-1----:R-:W-:-:S04]  /*0880*/  IMAD R6, R7, UR7, R0 ;  /* 0x0000000707067c24 */ /* 0x002fc8000f8e0200 */
[----:B--2---:R-:W-:-:S05]  /*0890*/  IMAD R8, R6, UR8, R3 ;  /* 0x0000000806087c24 */ /* 0x004fca000f8e0203 */
[----:B---3--:R-:W-:-:S04]  /*08a0*/  IADD3 R10, P0, PT, R8, UR14, RZ ;  /* 0x0000000e080a7c10 */ /* 0x008fc8000ff1e0ff */
[----:B------:R-:W-:Y:S01]  /*08b0*/  LEA.HI.X.SX32 R11, R8, UR15, 0x1, P0 ;  /* 0x0000000f080b7c11 */ /* 0x000fe200080f0eff */
[----:B------:R-:W-:Y:S01]  /*08c0*/  VIADD R14, R6, UR7 ;  /* 0x00000007060e7c36 */ /* 0x000fe20008000000 */
[----:B------:R-:W1:Y:S03]  /*08d0*/  LDC.64 R8, c[0x0][0x388] ;  /* 0x0000e200ff087b82 */ /* 0x000e660000000a00 */
[----:B------:R-:W2:Y:S01]  /*08e0*/  LDG.E.U8.CONSTANT R10, desc[UR10][R10.64] ;  /* 0x0000000a0a0a7981 */ /* 0x000ea2000c1e9100 */
[----:B------:R-:W-:-:S05]  /*08f0*/  IMAD R6, R14, UR8, R3 ;  /* 0x000000080e067c24 */ /* 0x000fca000f8e0203 */
[----:B------:R-:W-:-:S04]  /*0900*/  IADD3 R12, P0, PT, R6, UR14, RZ ;  /* 0x0000000e060c7c10 */ /* 0x000fc8000ff1e0ff */
[----:B------:R-:W-:-:S05]  /*0910*/  LEA.HI.X.SX32 R13, R6, UR15, 0x1, P0 ;  /* 0x0000000f060d7c11 */ /* 0x000fca00080f0eff */
[----:B------:R-:W3:Y:S01]  /*0920*/  LDG.E.U8.CONSTANT R12, desc[UR10][R12.64] ;  /* 0x0000000a0c0c7981 */ /* 0x000ee2000c1e9100 */
[----:B-1----:R-:W-:Y:S01]  /*0930*/  IMAD.WIDE.U32 R8, R7, 0x3, R8 ;  /* 0x0000000307087825 */ /* 0x002fe200078e0008 */
[----:B--2---:R-:W-:-:S13]  /*0940*/  ISETP.NE.AND P0, PT, R10, RZ, PT ;  /* 0x000000ff0a00720c */ /* 0x004fda0003f05270 */
[----:B-----5:R1:W2:Y:S04]  /*0950*/  @P0 LDG.E.U8.CONSTANT R5, desc[UR10][R8.64] ;  /* 0x0000000a08050981 */ /* 0x0202a8000c1e9100 */
[----:B------:R1:W4:Y:S04]  /*0960*/  @P0 LDG.E.U8.CONSTANT R4, desc[UR10][R8.64+0x1] ;  /* 0x0000010a08040981 */ /* 0x000328000c1e9100 */
[----:B------:R1:W4:Y:S01]  /*0970*/  @P0 LDG.E.U8.CONSTANT R2, desc[UR10][R8.64+0x2] ;  /* 0x0000020a08020981 */ /* 0x000322000c1e9100 */
[----:B------:R-:W-:-:S04]  /*0980*/  VIADD R14, R14, UR7 ;  /* 0x000000070e0e7c36 */ /* 0x000fc80008000000 */
[----:B------:R-:W-:-:S05]  /*0990*/  IMAD R6, R14, UR8, R3 ;  /* 0x000000080e067c24 */ /* 0x000fca000f8e0203 */
[----:B------:R-:W-:-:S04]  /*09a0*/  IADD3 R10, P0, PT, R6, UR14, RZ ;  /* 0x0000000e060a7c10 */ /* 0x000fc8000ff1e0ff */
[----:B------:R-:W-:Y:S02]  /*09b0*/  LEA.HI.X.SX32 R11, R6, UR15, 0x1, P0 ;  /* 0x0000000f060b7c11 */ /* 0x000fe400080f0eff */
[----:B---3--:R-:W-:-:S03]  /*09c0*/  ISETP.NE.AND P0, PT, R12, RZ, PT ;  /* 0x000000ff0c00720c */ /* 0x008fc60003f05270 */
[----:B------:R-:W3:Y:S01]  /*09d0*/  LDG.E.U8.CONSTANT R10, desc[UR10][R10.64] ;  /* 0x0000000a0a0a7981 */ /* 0x000ee2000c1e9100 */
[----:B------:R-:W-:-:S09]  /*09e0*/  VIADD R6, R14, UR7 ;  /* 0x000000070e067c36 */ /* 0x000fd20008000000 */
[----:B--2---:R1:W2:Y:S04]  /*09f0*/  @P0 LDG.E.U8.CONSTANT R5, desc[UR10][R8.64+0x3] ;  /* 0x0000030a08050981 */ /* 0x0042a8000c1e9100 */
[----:B----4-:R1:W4:Y:S04]  /*0a00*/  @P0 LDG.E.U8.CONSTANT R4, desc[UR10][R8.64+0x4] ;  /* 0x0000040a08040981 */ /* 0x010328000c1e9100 */
[----:B------:R1:W4:Y:S01]  /*0a10*/  @P0 LDG.E.U8.CONSTANT R2, desc[UR10][R8.64+0x5] ;  /* 0x0000050a08020981 */ /* 0x000322000c1e9100 */
[----:B------:R-:W-:-:S05]  /*0a20*/  IMAD R6, R6, UR8, R3 ;  /* 0x0000000806067c24 */ /* 0x000fca000f8e0203 */
[----:B------:R-:W-:-:S04]  /*0a30*/  IADD3 R12, P0, PT, R6, UR14, RZ ;  /* 0x0000000e060c7c10 */ /* 0x000fc8000ff1e0ff */
[----:B------:R-:W-:-:S05]  /*0a40*/  LEA.HI.X.SX32 R13, R6, UR15, 0x1, P0 ;  /* 0x0000000f060d7c11 */ /* 0x000fca00080f0eff */
[----:B------:R-:W4:Y:S01]  /*0a50*/  LDG.E.U8.CONSTANT R12, desc[UR10][R12.64] ;  /* 0x0000000a0c0c7981 */ /* 0x000f22000c1e9100 */
[----:B---3--:R-:W-:-:S13]  /*0a60*/  ISETP.NE.AND P0, PT, R10, RZ, PT ;  /* 0x000000ff0a00720c */ /* 0x008fda0003f05270 */
[----:B--2---:R1:W2:Y:S04]  /*0a70*/  @P0 LDG.E.U8.CONSTANT R5, desc[UR10][R8.64+0x6] ;  /* 0x0000060a08050981 */ /* 0x0042a8000c1e9100 */
[----:B----4-:R1:W3:Y:S04]  /*0a80*/  @P0 LDG.E.U8.CONSTANT R4, desc[UR10][R8.64+0x7] ;  /* 0x0000070a08040981 */ /* 0x0102e8000c1e9100 */
[----:B------:R1:W4:Y:S01]  /*0a90*/  @P0 LDG.E.U8.CONSTANT R2, desc[UR10][R8.64+0x8] ;  /* 0x0000080a08020981 */ /* 0x000322000c1e9100 */
[----:B------:R-:W-:-:S13]  /*0aa0*/  ISETP.NE.AND P0, PT, R12, RZ, PT ;  /* 0x000000ff0c00720c */ /* 0x000fda0003f05270 */
[----:B--2---:R1:W5:Y:S04]  /*0ab0*/  @P0 LDG.E.U8.CONSTANT R5, desc[UR10][R8.64+0x9] ;  /* 0x0000090a08050981 */ /* 0x004368000c1e9100 */
[----:B---3--:R1:W5:Y:S04]  /*0ac0*/  @P0 LDG.E.U8.CONSTANT R4, desc[UR10][R8.64+0xa] ;  /* 0x00000a0a08040981 */ /* 0x008368000c1e9100 */
[----:B----4-:R1:W5:Y:S01]  /*0ad0*/  @P0 LDG.E.U8.CONSTANT R2, desc[UR10][R8.64+0xb] ;  /* 0x00000b0a08020981 */ /* 0x010362000c1e9100 */
[----:B------:R-:W-:-:S07]  /*0ae0*/  VIADD R7, R7, 0x4 ;  /* 0x0000000407077836 */ /* 0x000fce0000000000 */
.L_x_5:
[----:B------:R-:W-:Y:S05]  /*0af0*/  BRA.U !UP1, `(.L_x_2) ;  /* 0x0000000109b87547 */ /* 0x000fea000b800000 */
[----:B------:R-:W-:Y:S02]  /*0b00*/  UISETP.NE.AND UP0, UPT, UR6, 0x1, UPT ;  /* 0x000000010600788c */ /* 0x000fe4000bf05270 */
[----:B------:R-:W-:-:S04]  /*0b10*/  ULOP3.LUT UR5, UR5, 0x1, URZ, 0xc0, !UPT ;  /* 0x0000000105057892 */ /* 0x000fc8000f8ec0ff */
[----:B------:R-:W-:-:S03]  /*0b20*/  UISETP.NE.U32.AND UP1, UPT, UR5, 0x1, UPT ;  /* 0x000000010500788c */ /* 0x000fc6000bf25070 */
[----:B------:R-:W-:Y:S08]  /*0b30*/  BRA.U !UP0, `(.L_x_6) ;  /* 0x0000000108607547 */ /* 0x000ff0000b800000 */
[----:B------:R-:W2:Y:S01]  /*0b40*/  LDCU UR5, c[0x0][0x39c] ;  /* 0x00007380ff0577ac */ /* 0x000ea20008000800 */
[----:B------:R-:W3:Y:S01]  /*0b50*/  LDC.64 R12, c[0x0][0x388] ;  /* 0x0000e200ff0c7b82 */ /* 0x000ee20000000a00 */
[----:B------:R-:W1:Y:S01]  /*0b60*/  LDCU UR6, c[0x0][0x3a0] ;  /* 0x00007400ff0677ac */ /* 0x000e620008000800 */
[----:B------:R-:W4:Y:S01]  /*0b70*/  LDCU.64 UR8, c[0x0][0x380] ;  /* 0x00007000ff0877ac */ /* 0x000f220008000a00 */
[----:B--2---:R-:W-:-:S04]  /*0b80*/  IMAD R6, R7, UR5, R0 ;  /* 0x0000000507067c24 */ /* 0x004fc8000f8e0200 */
[----:B-1----:R-:W-:-:S05]  /*0b90*/  IMAD R9, R6, UR6, R3 ;  /* 0x0000000606097c24 */ /* 0x002fca000f8e0203 */
[----:B----4-:R-:W-:-:S04]  /*0ba0*/  IADD3 R8, P0, PT, R9, UR8, RZ ;  /* 0x0000000809087c10 */ /* 0x010fc8000ff1e0ff */
[----:B------:R-:W-:-:S05]  /*0bb0*/  LEA.HI.X.SX32 R9, R9, UR9, 0x1, P0 ;  /* 0x0000000909097c11 */ /* 0x000fca00080f0eff */
[----:B------:R-:W2:Y:S01]  /*0bc0*/  LDG.E.U8.CONSTANT R8, desc[UR10][R8.64] ;  /* 0x0000000a08087981 */ /* 0x000ea2000c1e9100 */
[----:B------:R-:W-:-:S04]  /*0bd0*/  VIADD R6, R6, UR5 ;  /* 0x0000000506067c36 */ /* 0x000fc80008000000 */
[----:B------:R-:W-:-:S05]  /*0be0*/  IMAD R6, R6, UR6, R3 ;  /* 0x0000000606067c24 */ /* 0x000fca000f8e0203 */
[----:B------:R-:W-:-:S04]  /*0bf0*/  IADD3 R10, P0, PT, R6, UR8, RZ ;  /* 0x00000008060a7c10 */ /* 0x000fc8000ff1e0ff */
[----:B------:R-:W-:-:S05]  /*0c00*/  LEA.HI.X.SX32 R11, R6, UR9, 0x1, P0 ;  /* 0x00000009060b7c11 */ /* 0x000fca00080f0eff */
[----:B------:R-:W4:Y:S01]  /*0c10*/  LDG.E.U8.CONSTANT R10, desc[UR10][R10.64] ;  /* 0x0000000a0a0a7981 */ /* 0x000f22000c1e9100 */
[----:B---3--:R-:W-:Y:S01]  /*0c20*/  IMAD.WIDE.U32 R12, R7, 0x3, R12 ;  /* 0x00000003070c7825 */ /* 0x008fe200078e000c */
[----:B--2---:R-:W-:-:S13]  /*0c30*/  ISETP.NE.AND P0, PT, R8, RZ, PT ;  /* 0x000000ff0800720c */ /* 0x004fda0003f05270 */
[----:B-----5:R2:W3:Y:S04]  /*0c40*/  @P0 LDG.E.U8.CONSTANT R5, desc[UR10][R12.64] ;  /* 0x0000000a0c050981 */ /* 0x0204e8000c1e9100 */
[----:B------:R2:W2:Y:S04]  /*0c50*/  @P0 LDG.E.U8.CONSTANT R4, desc[UR10][R12.64+0x1] ;  /* 0x0000010a0c040981 */ /* 0x0004a8000c1e9100 */
[----:B------:R1:W2:Y:S01]  /*0c60*/  @P0 LDG.E.U8.CONSTANT R2, desc[UR10][R12.64+0x2] ;  /* 0x0000020a0c020981 */ /* 0x0002a2000c1e9100 */
[----:B----4-:R-:W-:-:S13]  /*0c70*/  ISETP.NE.AND P0, PT, R10, RZ, PT ;  /* 0x000000ff0a00720c */ /* 0x010fda0003f05270 */
[----:B---3--:R1:W5:Y:S04]  /*0c80*/  @P0 LDG.E.U8.CONSTANT R5, desc[UR10][R12.64+0x3] ;  /* 0x0000030a0c050981 */ /* 0x008368000c1e9100 */
[----:B--2---:R1:W5:Y:S04]  /*0c90*/  @P0 LDG.E.U8.CONSTANT R4, desc[UR10][R12.64+0x4] ;  /* 0x0000040a0c040981 */ /* 0x004368000c1e9100 */
[----:B------:R1:W5:Y:S01]  /*0ca0*/  @P0 LDG.E.U8.CONSTANT R2, desc[UR10][R12.64+0x5] ;  /* 0x0000050a0c020981 */ /* 0x000362000c1e9100 */
[----:B------:R-:W-:-:S07]  /*0cb0*/  VIADD R7, R7, 0x2 ;  /* 0x0000000207077836 */ /* 0x000fce0000000000 */
.L_x_6:
[----:B------:R-:W-:Y:S05]  /*0cc0*/  BRA.U UP1, `(.L_x_2) ;  /* 0x0000000101447547 */ /* 0x000fea000b800000 */
[----:B------:R-:W2:Y:S01]  /*0cd0*/  LDCU UR5, c[0x0][0x39c] ;  /* 0x00007380ff0577ac */ /* 0x000ea20008000800 */
[----:B------:R-:W3:Y:S01]  /*0ce0*/  LDCU UR6, c[0x0][0x3a0] ;  /* 0x00007400ff0677ac */ /* 0x000ee20008000800 */
[----:B------:R-:W1:Y:S01]  /*0cf0*/  LDCU.64 UR8, c[0x0][0x380] ;  /* 0x00007000ff0877ac */ /* 0x000e620008000a00 */
[----:B--2---:R-:W-:-:S04]  /*0d00*/  IMAD R6, R7, UR5, R0 ;  /* 0x0000000507067c24 */ /* 0x004fc8000f8e0200 */
[----:B---3--:R-:W-:-:S05]  /*0d10*/  IMAD R6, R6, UR6, R3 ;  /* 0x0000000606067c24 */ /* 0x008fca000f8e0203 */
[----:B-1----:R-:W-:-:S04]  /*0d20*/  IADD3 R8, P0, PT, R6, UR8, RZ ;  /* 0x0000000806087c10 */ /* 0x002fc8000ff1e0ff */
[----:B------:R-:W-:-:S05]  /*0d30*/  LEA.HI.X.SX32 R9, R6, UR9, 0x1, P0 ;  /* 0x0000000906097c11 */ /* 0x000fca00080f0eff */
[----:B------:R-:W2:Y:S01]  /*0d40*/  LDG.E.U8.CONSTANT R8, desc[UR10][R8.64] ;  /* 0x0000000a08087981 */ /* 0x000ea2000c1e9100 */
[----:B------:R-:W-:Y:S01]  /*0d50*/  BSSY.RECONVERGENT B0, `(.L_x_2) ;  /* 0x0000008000007945 */ /* 0x000fe20003800200 */
[----:B--2---:R-:W-:-:S13]  /*0d60*/  ISETP.NE.AND P0, PT, R8, RZ, PT ;  /* 0x000000ff0800720c */ /* 0x004fda0003f05270 */
[----:B------:R-:W-:Y:S05]  /*0d70*/  @!P0 BRA `(.L_x_7) ;  /* 0x0000000000148947 */ /* 0x000fea0003800000 */
[----:B-----5:R-:W1:Y:S02]  /*0d80*/  LDC.64 R4, c[0x0][0x388] ;  /* 0x0000e200ff047b82 */ /* 0x020e640000000a00 */
[----:B-1----:R-:W-:-:S05]  /*0d90*/  IMAD.WIDE.U32 R6, R7, 0x3, R4 ;  /* 0x0000000307067825 */ /* 0x002fca00078e0004 */
[----:B------:R1:W5:Y:S04]  /*0da0*/  LDG.E.U8.CONSTANT R5, desc[UR10][R6.64] ;  /* 0x0000000a06057981 */ /* 0x000368000c1e9100 */
[----:B------:R1:W5:Y:S04]  /*0db0*/  LDG.E.U8.CONSTANT R4, desc[UR10][R6.64+0x1] ;  /* 0x0000010a06047981 */ /* 0x000368000c1e9100 */
[----:B------:R1:W5:Y:S02]  /*0dc0*/  LDG.E.U8.CONSTANT R2, desc[UR10][R6.64+0x2] ;  /* 0x0000020a06027981 */ /* 0x000364000c1e9100 */
.L_x_7:
[----:B------:R-:W-:Y:S05]  /*0dd0*/  BSYNC.RECONVERGENT B0 ;  /* 0x0000000000007941 */ /* 0x000fea0003800200 */
.L_x_2:
[----:B-1----:R-:W1:Y:S01]  /*0de0*/  LDC.64 R6, c[0x0][0x390] ;  /* 0x0000e400ff067b82 */ /* 0x002e620000000a00 */
[----:B------:R-:W2:Y:S02]  /*0df0*/  LDCU UR5, c[0x0][0x3a0] ;  /* 0x00007400ff0577ac */ /* 0x000ea40008000800 */
[----:B--2---:R-:W-:-:S04]  /*0e00*/  IMAD R3, R0, UR5, R3 ;  /* 0x0000000500037c24 */ /* 0x004fc8000f8e0203 */
[----:B-1----:R-:W-:-:S05]  /*0e10*/  IMAD.WIDE R6, R3, 0x3, R6 ;  /* 0x0000000303067825 */ /* 0x002fca00078e0206 */
[----:B-----5:R-:W-:Y:S04]  /*0e20*/  STG.E.U8 desc[UR10][R6.64], R5 ;  /* 0x0000000506007986 */ /* 0x020fe8000c10110a */
[----:B------:R-:W-:Y:S04]  /*0e30*/  STG.E.U8 desc[UR10][R6.64+0x1], R4 ;  /* 0x0000010406007986 */ /* 0x000fe8000c10110a */
[----:B------:R-:W-:Y:S01]  /*0e40*/  STG.E.U8 desc[UR10][R6.64+0x2], R2 ;  /* 0x0000020206007986 */ /* 0x000fe2000c10110a */
[----:B------:R-:W-:Y:S05]  /*0e50*/  EXIT ;  /* 0x000000000000794d */ /* 0x000fea0003800000 */
.L_x_8:
        /* <DEDUP_REMOVED lines=10> */
.L_x_62:


//--------------------- .text.buildLaneMasksKernel --------------------------
	.section	.text.buildLaneMasksKernel,"ax",@progbits
	.align	128
        .global         buildLaneMasksKernel
        .type           buildLaneMasksKernel,@function
        .size           buildLaneMasksKernel,(.L_x_63 - buildLaneMasksKernel)
        .other          buildLaneMasksKernel,@"STO_CUDA_ENTRY STV_DEFAULT"
buildLaneMasksKernel:
.text.buildLaneMasksKernel:
[----:B------:R-:W-:Y:S01]  /*0000*/  LDC R1, c[0x0][0x37c] ;  /* 0x0000df00ff017b82 */ /* 0x000fe20000000800 */
[----:B------:R-:W0:Y:S07]  /*0010*/  S2R R3, SR_TID.X ;  /* 0x0000000000037919 */ /* 0x000e2e0000002100 */
[----:B------:R-:W1:Y:S01]  /*0020*/  LDC R7, c[0x0][0x364] ;  /* 0x0000d900ff077b82 */ /* 0x000e620000000800 */
[----:B------:R-:W2:Y:S01]  /*0030*/  LDCU.64 UR6, c[0x0][0x3a8] ;  /* 0x00007500ff0677ac */ /* 0x000ea20008000a00 */
[----:B------:R-:W1:Y:S06]  /*0040*/  S2R R2, SR_TID.Y ;  /* 0x0000000000027919 */ /* 0x000e6c0000002200 */
[----:B------:R-:W0:Y:S08]  /*0050*/  S2UR UR5, SR_CTAID.X ;  /* 0x00000000000579c3 */ /* 0x000e300000002500 */
[----:B------:R-:W0:Y:S08]  /*0060*/  LDC R0, c[0x0][0x360] ;  /* 0x0000d800ff007b82 */ /* 0x000e300000000800 */
[----:B------:R-:W1:Y:S01]  /*0070*/  S2UR UR4, SR_CTAID.Y ;  /* 0x00000000000479c3 */ /* 0x000e620000002600 */
[----:B0-----:R-:W-:-:S05]  /*0080*/  IMAD R0, R0, UR5, R3 ;  /* 0x0000000500007c24 */ /* 0x001fca000f8e0203 */
[----:B--2---:R-:W-:Y:S01]  /*0090*/  ISETP.GE.AND P0, PT, R0, UR7, PT ;  /* 0x0000000700007c0c */ /* 0x004fe2000bf06270 */
[----:B-1----:R-:W-:-:S05]  /*00a0*/  IMAD R7, R7, UR4, R2 ;  /* 0x0000000407077c24 */ /* 0x002fca000f8e0202 */
[----:B------:R-:W-:-:S13]  /*00b0*/  ISETP.GE.OR P0, PT, R7, UR6, P0 ;  /* 0x0000000607007c0c */ /* 0x000fda0008706670 */
[----:B------:R-:W-:Y:S05]  /*00c0*/  @P0 EXIT ;  /* 0x000000000000094d */ /* 0x000fea0003800000 */
[----:B------:R-:W0:Y:S01]  /*00d0*/  LDC.64 R2, c[0x0][0x380] ;  /* 0x0000e000ff027b82 */ /* 0x000e220000000a00 */
[----:B------:R-:W1:Y:S01]  /*00e0*/  LDCU.64 UR4, c[0x0][0x358] ;  /* 0x00006b00ff0477ac */ /* 0x000e620008000a00 */
[----:B------:R-:W2:Y:S06]  /*00f0*/  LDCU.128 UR8, c[0x0][0x390] ;  /* 0x00007200ff0877ac */ /* 0x000eac0008000c00 */
[----:B------:R-:W3:Y:S01]  /*0100*/  LDC.64 R4, c[0x0][0x388] ;  /* 0x0000e200ff047b82 */ /* 0x000ee20000000a00 */
[----:B------:R-:W4:Y:S01]  /*0110*/  LDCU.64 UR12, c[0x0][0x3a0] ;  /* 0x00007400ff0c77ac */ /* 0x000f220008000a00 */
[----:B0-----:R-:W-:-:S06]  /*0120*/  IMAD.WIDE.U32 R2, R7, 0x4, R2 ;  /* 0x0000000407027825 */ /* 0x001fcc00078e0002 */
[----:B-1----:R4:W5:Y:S01]  /*0130*/  LDG.E.CONSTANT R3, desc[UR4][R2.64] ;  /* 0x0000000402037981 */ /* 0x002962000c1e9900 */
[----:B---3--:R-:W-:-:S06]  /*0140*/  IMAD.WIDE.U32 R4, R7, 0x4, R4 ;  /* 0x0000000407047825 */ /* 0x008fcc00078e0004 */
[----:B------:R-:W3:Y:S01]  /*0150*/  LDG.E.CONSTANT R5, desc[UR4][R4.64] ;  /* 0x0000000404057981 */ /* 0x000ee2000c1e9900 */
[----:B------:R-:W-:-:S05]  /*0160*/  IMAD R10, R7, UR7, R0 ;  /* 0x00000007070a7c24 */ /* 0x000fca000f8e0200 */
[----:B------:R-:W-:Y:S02]  /*0170*/  SHF.R.S32.HI R11, RZ, 0x1f, R10 ;  /* 0x0000001fff0b7819 */ /* 0x000fe4000001140a */
[C---:B--2---:R-:W-:Y:S02]  /*0180*/  IADD3 R8, P3, PT, R10.reuse, UR10, RZ ;  /* 0x0000000a0a087c10 */ /* 0x044fe4000ff7e0ff */
[C---:B------:R-:W-:Y:S02]  /*0190*/  IADD3 R6, P2, PT, R10.reuse, UR8, RZ ;  /* 0x000000080a067c10 */ /* 0x040fe4000ff5e0ff */
[C---:B------:R-:W-:Y:S02]  /*01a0*/  IADD3.X R9, PT, PT, R11.reuse, UR11, RZ, P3, !PT ;  /* 0x0000000b0b097c10 */ /* 0x040fe40009ffe4ff */
[----:B------:R-:W-:Y:S02]  /*01b0*/  IADD3.X R7, PT, PT, R11, UR9, RZ, P2, !PT ;  /* 0x000000090b077c10 */ /* 0x000fe400097fe4ff */
[----:B----4-:R-:W-:-:S02]  /*01c0*/  IADD3 R2, P3, PT, R10, UR12, RZ ;  /* 0x0000000c0a027c10 */ /* 0x010fc4000ff7e0ff */
[----:B-----5:R-:W-:-:S04]  /*01d0*/  ISETP.GT.AND P1, PT, R3, -0x1, PT ;  /* 0xffffffff0300780c */ /* 0x020fc80003f24270 */
[----:B---3--:R-:W-:Y:S02]  /*01e0*/  ISETP.LT.AND P0, PT, R5, UR7, P1 ;  /* 0x0000000705007c0c */ /* 0x008fe40008f01270 */
[CC--:B------:R-:W-:Y:S02]  /*01f0*/  ISETP.EQ.AND P1, PT, R0.reuse, R3.reuse, P1 ;  /* 0x000000030000720c */ /* 0x0c0fe40000f22270 */
[C---:B------:R-:W-:Y:S02]  /*0200*/  ISETP.GE.AND P0, PT, R0.reuse, R3, P0 ;  /* 0x000000030000720c */ /* 0x040fe40000706270 */
[CC--:B------:R-:W-:Y:S02]  /*0210*/  ISETP.NE.AND P2, PT, R0.reuse, R5.reuse, PT ;  /* 0x000000050000720c */ /* 0x0c0fe40003f45270 */
[----:B------:R-:W-:Y:S02]  /*0220*/  ISETP.LE.AND P0, PT, R0, R5, P0 ;  /* 0x000000050000720c */ /* 0x000fe40000703270 */
[----:B------:R-:W-:-:S02]  /*0230*/  SEL R5, RZ, 0xffffffff, !P1 ;  /* 0xffffffffff057807 */ /* 0x000fc40004800000 */
[----:B------:R-:W-:Y:S02]  /*0240*/  IADD3.X R3, PT, PT, R11, UR13, RZ, P3, !PT ;  /* 0x0000000d0b037c10 */ /* 0x000fe40009ffe4ff */
[----:B------:R-:W-:Y:S02]  /*0250*/  SEL R11, RZ, 0xffffffff, P2 ;  /* 0xffffffffff0b7807 */ /* 0x000fe40001000000 */
[----:B------:R-:W-:Y:S01]  /*0260*/  SEL R13, RZ, 0xffffffff, !P0 ;  /* 0xffffffffff0d7807 */ /* 0x000fe20004000000 */
[----:B------:R-:W-:Y:S04]  /*0270*/  STG.E.U8 desc[UR4][R6.64], R5 ;  /* 0x0000000506007986 */ /* 0x000fe8000c101104 */
[----:B------:R-:W-:Y:S04]  /*0280*/  STG.E.U8 desc[UR4][R8.64], R11 ;  /* 0x0000000b08007986 */ /* 0x000fe8000c101104 */
[----:B------:R-:W-:Y:S01]  /*0290*/  STG.E.U8 desc[UR4][R2.64], R13 ;  /* 0x0000000d02007986 */ /* 0x000fe2000c101104 */
[----:B------:R-:W-:Y:S05]  /*02a0*/  EXIT ;  /* 0x000000000000794d */ /* 0x000fea0003800000 */
.L_x_9:
        /* <DEDUP_REMOVED lines=13> */
.L_x_63:


//--------------------- .text.rowMinMaxKernel     --------------------------
	.section	.text.rowMinMaxKernel,"ax",@progbits
	.align	128
        .global         rowMinMaxKernel
        .type           rowMinMaxKernel,@function
        .size           rowMinMaxKernel,(.L_x_64 - rowMinMaxKernel)
        .other          rowMinMaxKernel,@"STO_CUDA_ENTRY STV_DEFAULT"
rowMinMaxKernel:
.text.rowMinMaxKernel:
[----:B------:R-:W-:Y:S01]  /*0000*/  LDC R1, c[0x0][0x37c] ;  /* 0x0000df00ff017b82 */ /* 0x000fe20000000800 */
[----:B------:R-:W0:Y:S07]  /*0010*/  S2R R3, SR_TID.X ;  /* 0x0000000000037919 */ /* 0x000e2e0000002100 */
[----:B------:R-:W0:Y:S01]  /*0020*/  S2UR UR4, SR_CTAID.X ;  /* 0x00000000000479c3 */ /* 0x000e220000002500 */
[----:B------:R-:W1:Y:S07]  /*0030*/  LDCU UR5, c[0x0][0x398] ;  /* 0x00007300ff0577ac */ /* 0x000e6e0008000800 */
[----:B------:R-:W0:Y:S02]  /*0040*/  LDC R4, c[0x0][0x360] ;  /* 0x0000d800ff047b82 */ /* 0x000e240000000800 */
[----:B0-----:R-:W-:-:S05]  /*0050*/  IMAD R4, R4, UR4, R3 ;  /* 0x0000000404047c24 */ /* 0x001fca000f8e0203 */
[----:B-1----:R-:W-:-:S13]  /*0060*/  ISETP.GE.AND P0, PT, R4, UR5, PT ;  /* 0x0000000504007c0c */ /* 0x002fda000bf06270 */
[----:B------:R-:W-:Y:S05]  /*0070*/  @P0 EXIT ;  /* 0x000000000000094d */ /* 0x000fea0003800000 */
[----:B------:R-:W0:Y:S01]  /*0080*/  LDC R9, c[0x0][0x39c] ;  /* 0x0000e700ff097b82 */ /* 0x000e220000000800 */
[----:B------:R-:W1:Y:S01]  /*0090*/  LDCU UR8, c[0x0][0x39c] ;  /* 0x00007380ff0877ac */ /* 0x000e620008000800 */
[----:B------:R-:W-:Y:S01]  /*00a0*/  IMAD.MOV.U32 R5, RZ, RZ, -0x1 ;  /* 0xffffffffff057424 */ /* 0x000fe200078e00ff */
[----:B------:R-:W2:Y:S01]  /*00b0*/  LDCU.64 UR4, c[0x0][0x358] ;  /* 0x00006b00ff0477ac */ /* 0x000ea20008000a00 */
[----:B-1----:R-:W-:Y:S01]  /*00c0*/  IMAD.U32 R0, RZ, RZ, UR8 ;  /* 0x00000008ff007e24 */ /* 0x002fe2000f8e00ff */
[----:B0-----:R-:W-:-:S13]  /*00d0*/  ISETP.GE.AND P0, PT, R9, 0x1, PT ;  /* 0x000000010900780c */ /* 0x001fda0003f06270 */
[----:B--2---:R-:W-:Y:S05]  /*00e0*/  @!P0 BRA `(.L_x_10) ;  /* 0x00000008002c8947 */ /* 0x004fea0003800000 */
[C---:B------:R-:W-:Y:S01]  /*00f0*/  ISETP.GE.U32.AND P1, PT, R9.reuse, 0x8, PT ;  /* 0x000000080900780c */ /* 0x040fe20003f26070 */
[----:B------:R-:W-:Y:S01]  /*0100*/  IMAD R8, R4, R9, RZ ;  /* 0x0000000904087224 */ /* 0x000fe200078e02ff */
[----:B------:R-:W-:Y:S01]  /*0110*/  LOP3.LUT R20, R9, 0x7, RZ, 0xc0, !PT ;  /* 0x0000000709147812 */ /* 0x000fe200078ec0ff */
[----:B------:R-:W-:Y:S02]  /*0120*/  IMAD.U32 R0, RZ, RZ, UR8 ;  /* 0x00000008ff007e24 */ /* 0x000fe4000f8e00ff */
[----:B------:R-:W-:Y:S01]  /*0130*/  IMAD.MOV.U32 R5, RZ, RZ, -0x1 ;  /* 0xffffffffff057424 */ /* 0x000fe200078e00ff */
[----:B------:R-:W-:Y:S01]  /*0140*/  ISETP.NE.AND P0, PT, R20, RZ, PT ;  /* 0x000000ff1400720c */ /* 0x000fe20003f05270 */
[----:B------:R-:W-:Y:S01]  /*0150*/  IMAD.MOV.U32 R7, RZ, RZ, RZ ;  /* 0x000000ffff077224 */ /* 0x000fe200078e00ff */
[----:B------:R-:W-:-:S05]  /*0160*/  SHF.R.S32.HI R6, RZ, 0x1f, R8 ;  /* 0x0000001fff067819 */ /* 0x000fca0000011408 */
[----:B------:R-:W-:Y:S06]  /*0170*/  @!P1 BRA `(.L_x_11) ;  /* 0x0000000400089947 */ /* 0x000fec0003800000 */
[----:B------:R-:W0:Y:S01]  /*0180*/  LDCU.64 UR6, c[0x0][0x380] ;  /* 0x00007000ff0677ac */ /* 0x000e220008000a00 */
[----:B------:R-:W-:Y:S01]  /*0190*/  LOP3.LUT R7, R9, 0x7ffffff8, RZ, 0xc0, !PT ;  /* 0x7ffffff809077812 */ /* 0x000fe200078ec0ff */
[----:B------:R-:W-:Y:S02]  /*01a0*/  IMAD.MOV.U32 R5, RZ, RZ, -0x1 ;  /* 0xffffffffff057424 */ /* 0x000fe400078e00ff */
[----:B------:R-:W-:Y:S02]  /*01b0*/  IMAD.MOV.U32 R10, RZ, RZ, RZ ;  /* 0x000000ffff0a7224 */ /* 0x000fe400078e00ff */
[----:B------:R-:W-:Y:S01]  /*01c0*/  IMAD.U32 R0, RZ, RZ, UR8 ;  /* 0x00000008ff007e24 */ /* 0x000fe2000f8e00ff */
[----:B0-----:R-:W-:-:S04]  /*01d0*/  IADD3 R2, P1, PT, R8, UR6, RZ ;  /* 0x0000000608027c10 */ /* 0x001fc8000ff3e0ff */
[----:B------:R-:W-:-:S04]  /*01e0*/  IADD3 R2, P2, PT, R2, 0x3, RZ ;  /* 0x0000000302027810 */ /* 0x000fc80007f5e0ff */
[----:B------:R-:W-:-:S09]  /*01f0*/  IADD3.X R3, PT, PT, RZ, UR7, R6, P2, P1 ;  /* 0x00000007ff037c10 */ /* 0x000fd200097e2406 */
.L_x_12:
[----:B------:R-:W2:Y:S04]  /*0200*/  LDG.E.U8.CONSTANT R16, desc[UR4][R2.64+-0x3] ;  /* 0xfffffd0402107981 */ /* 0x000ea8000c1e9100 */
[----:B------:R-:W3:Y:S04]  /*0210*/  LDG.E.U8.CONSTANT R11, desc[UR4][R2.64+-0x2] ;  /* 0xfffffe04020b7981 */ /* 0x000ee8000c1e9100 */
[----:B------:R-:W4:Y:S04]  /*0220*/  LDG.E.U8.CONSTANT R12, desc[UR4][R2.64+-0x1] ;  /* 0xffffff04020c7981 */ /* 0x000f28000c1e9100 */
[----:B------:R-:W5:Y:S04]  /*0230*/  LDG.E.U8.CONSTANT R13, desc[UR4][R2.64] ;  /* 0x00000004020d7981 */ /* 0x000f68000c1e9100 */
[----:B------:R-:W5:Y:S04]  /*0240*/  LDG.E.U8.CONSTANT R15, desc[UR4][R2.64+0x1] ;  /* 0x00000104020f7981 */ /* 0x000f68000c1e9100 */
[----:B------:R-:W5:Y:S04]  /*0250*/  LDG.E.U8.CONSTANT R17, desc[UR4][R2.64+0x2] ;  /* 0x0000020402117981 */ /* 0x000f68000c1e9100 */
[----:B------:R-:W5:Y:S04]  /*0260*/  LDG.E.U8.CONSTANT R18, desc[UR4][R2.64+0x3] ;  /* 0x0000030402127981 */ /* 0x000f68000c1e9100 */
[----:B------:R-:W5:Y:S01]  /*0270*/  LDG.E.U8.CONSTANT R19, desc[UR4][R2.64+0x4] ;  /* 0x0000040402137981 */ /* 0x000f62000c1e9100 */
[----:B------:R-:W-:-:S02]  /*0280*/  IMAD.MOV.U32 R21, RZ, RZ, R5 ;  /* 0x000000ffff157224 */ /* 0x000fc400078e0005 */
[C---:B------:R-:W-:Y:S02]  /*0290*/  VIADD R5, R10.reuse, 0x1 ;  /* 0x000000010a057836 */ /* 0x040fe40000000000 */
[----:B------:R-:W-:Y:S01]  /*02a0*/  VIADD R14, R10, 0x2 ;  /* 0x000000020a0e7836 */ /* 0x000fe20000000000 */
[----:B------:R-:W-:Y:S02]  /*02b0*/  ISETP.GE.AND P3, PT, R21, RZ, PT ;  /* 0x000000ff1500720c */ /* 0x000fe40003f66270 */
[C---:B--2---:R-:W-:Y:S02]  /*02c0*/  ISETP.NE.AND P1, PT, R16.reuse, RZ, PT ;  /* 0x000000ff1000720c */ /* 0x044fe40003f25270 */
[----:B------:R-:W-:Y:S01]  /*02d0*/  ISETP.NE.AND P6, PT, R16, RZ, PT ;  /* 0x000000ff1000720c */ /* 0x000fe20003fc5270 */
[C---:B------:R-:W-:Y:S01]  /*02e0*/  VIADD R16, R10.reuse, 0x4 ;  /* 0x000000040a107836 */ /* 0x040fe20000000000 */
[C---:B---3--:R-:W-:Y:S02]  /*02f0*/  ISETP.NE.AND P2, PT, R11.reuse, RZ, PT ;  /* 0x000000ff0b00720c */ /* 0x048fe40003f45270 */
[----:B------:R-:W-:Y:S01]  /*0300*/  ISETP.NE.AND P5, PT, R11, RZ, PT ;  /* 0x000000ff0b00720c */ /* 0x000fe20003fa5270 */
[----:B------:R-:W-:-:S06]  /*0310*/  VIADD R11, R10, 0x3 ;  /* 0x000000030a0b7836 */ /* 0x000fcc0000000000 */
[----:B------:R-:W-:Y:S02]  /*0320*/  @P1 SEL R21, R10, R21, !P3 ;  /* 0x000000150a151207 */ /* 0x000fe40005800000 */
[----:B----4-:R-:W-:Y:S02]  /*0330*/  ISETP.NE.AND P1, PT, R12, RZ, PT ;  /* 0x000000ff0c00720c */ /* 0x010fe40003f25270 */
[----:B------:R-:W-:-:S04]  /*0340*/  ISETP.GE.AND P3, PT, R21, RZ, PT ;  /* 0x000000ff1500720c */ /* 0x000fc80003f66270 */
[----:B------:R-:W-:Y:S02]  /*0350*/  @P2 SEL R21, R5, R21, !P3 ;  /* 0x0000001505152207 */ /* 0x000fe40005800000 */
[----:B-----5:R-:W-:Y:S02]  /*0360*/  ISETP.NE.AND P2, PT, R13, RZ, PT ;  /* 0x000000ff0d00720c */ /* 0x020fe40003f45270 */
[----:B------:R-:W-:Y:S02]  /*0370*/  ISETP.GE.AND P3, PT, R21, RZ, PT ;  /* 0x000000ff1500720c */ /* 0x000fe40003f66270 */
[----:B------:R-:W-:Y:S01]  /*0380*/  @!P5 SEL R5, R0, R10, !P6 ;  /* 0x0000000a0005d207 */ /* 0x000fe20007000000 */
[----:B------:R-:W-:Y:S01]  /*0390*/  VIADD R0, R10, 0x7 ;  /* 0x000000070a007836 */ /* 0x000fe20000000000 */
[----:B------:R-:W-:Y:S02]  /*03a0*/  @P1 SEL R21, R14, R21, !P3 ;  /* 0x000000150e151207 */ /* 0x000fe40005800000 */
[----:B------:R-:W-:-:S02]  /*03b0*/  ISETP.NE.AND P1, PT, R15, RZ, PT ;  /* 0x000000ff0f00720c */ /* 0x000fc40003f25270 */
[----:B------:R-:W-:Y:S02]  /*03c0*/  ISETP.GE.AND P3, PT, R21, RZ, PT ;  /* 0x000000ff1500720c */ /* 0x000fe40003f66270 */
[----:B------:R-:W-:Y:S01]  /*03d0*/  ISETP.NE.AND P5, PT, R12, RZ, PT ;  /* 0x000000ff0c00720c */ /* 0x000fe20003fa5270 */
[----:B------:R-:W-:Y:S01]  /*03e0*/  VIADD R12, R10, 0x5 ;  /* 0x000000050a0c7836 */ /* 0x000fe20000000000 */
[----:B------:R-:W-:Y:S02]  /*03f0*/  @P2 SEL R21, R11, R21, !P3 ;  /* 0x000000150b152207 */ /* 0x000fe40005800000 */
[----:B------:R-:W-:Y:S02]  /*0400*/  ISETP.NE.AND P2, PT, R13, RZ, PT ;  /* 0x000000ff0d00720c */ /* 0x000fe40003f45270 */
[----:B------:R-:W-:Y:S02]  /*0410*/  ISETP.NE.AND P3, PT, R17, RZ, PT ;  /* 0x000000ff1100720c */ /* 0x000fe40003f65270 */
[----:B------:R-:W-:-:S04]  /*0420*/  ISETP.GE.AND P4, PT, R21, RZ, PT ;  /* 0x000000ff1500720c */ /* 0x000fc80003f86270 */
[----:B------:R-:W-:Y:S02]  /*0430*/  @P1 SEL R21, R16, R21, !P4 ;  /* 0x0000001510151207 */ /* 0x000fe40006000000 */
[----:B------:R-:W-:Y:S02]  /*0440*/  ISETP.NE.AND P4, PT, R17, RZ, PT ;  /* 0x000000ff1100720c */ /* 0x000fe40003f85270 */
[----:B------:R-:W-:Y:S02]  /*0450*/  ISETP.NE.AND P1, PT, R18, RZ, PT ;  /* 0x000000ff1200720c */ /* 0x000fe40003f25270 */
[----:B------:R-:W-:Y:S02]  /*0460*/  ISETP.GE.AND P6, PT, R21, RZ, PT ;  /* 0x000000ff1500720c */ /* 0x000fe40003fc6270 */
[----:B------:R-:W-:Y:S01]  /*0470*/  @!P2 SEL R11, R5, R14, !P5 ;  /* 0x0000000e050ba207 */ /* 0x000fe20006800000 */
[----:B------:R-:W-:Y:S01]  /*0480*/  VIADD R5, R10, 0x6 ;  /* 0x000000060a057836 */ /* 0x000fe20000000000 */
[----:B------:R-:W-:Y:S01]  /*0490*/  @P3 SEL R21, R12, R21, !P6 ;  /* 0x000000150c153207 */ /* 0x000fe20007000000 */
[----:B------:R-:W-:Y:S01]  /*04a0*/  VIADD R10, R10, 0x8 ;  /* 0x000000080a0a7836 */ /* 0x000fe20000000000 */
[----:B------:R-:W-:-:S02]  /*04b0*/  ISETP.NE.AND P5, PT, R15, RZ, PT ;  /* 0x000000ff0f00720c */ /* 0x000fc40003fa5270 */
[----:B------:R-:W-:Y:S02]  /*04c0*/  ISETP.NE.AND P2, PT, R19, RZ, PT ;  /* 0x000000ff1300720c */ /* 0x000fe40003f45270 */
[----:B------:R-:W-:Y:S02]  /*04d0*/  ISETP.GE.AND P6, PT, R21, RZ, PT ;  /* 0x000000ff1500720c */ /* 0x000fe40003fc6270 */
[----:B------:R-:W-:Y:S02]  /*04e0*/  @!P4 SEL R12, R11, R16, !P5 ;  /* 0x000000100b0cc207 */ /* 0x000fe40006800000 */
[----:B------:R-:W-:Y:S02]  /*04f0*/  ISETP.NE.AND P5, PT, R10, R7, PT ;  /* 0x000000070a00720c */ /* 0x000fe40003fa5270 */
[----:B------:R-:W-:Y:S02]  /*0500*/  ISETP.NE.AND P3, PT, R19, RZ, PT ;  /* 0x000000ff1300720c */ /* 0x000fe40003f65270 */
[----:B------:R-:W-:-:S02]  /*0510*/  @P1 SEL R21, R5, R21, !P6 ;  /* 0x0000001505151207 */ /* 0x000fc40007000000 */
[----:B------:R-:W-:Y:S02]  /*0520*/  ISETP.NE.AND P1, PT, R18, RZ, PT ;  /* 0x000000ff1200720c */ /* 0x000fe40003f25270 */
[----:B------:R-:W-:Y:S02]  /*0530*/  ISETP.GE.AND P4, PT, R21, RZ, PT ;  /* 0x000000ff1500720c */ /* 0x000fe40003f86270 */
[----:B------:R-:W-:Y:S02]  /*0540*/  IADD3 R2, P6, PT, R2, 0x8, RZ ;  /* 0x0000000802027810 */ /* 0x000fe40007fde0ff */
[----:B------:R-:W-:-:S03]  /*0550*/  @P2 SEL R21, R0, R21, !P4 ;  /* 0x0000001500152207 */ /* 0x000fc60006000000 */
[----:B------:R-:W-:Y:S01]  /*0560*/  @!P3 SEL R0, R12, R5, !P1 ;  /* 0x000000050c00b207 */ /* 0x000fe20004800000 */
[----:B------:R-:W-:Y:S02]  /*0570*/  IMAD.X R3, RZ, RZ, R3, P6 ;  /* 0x000000ffff037224 */ /* 0x000fe400030e0603 */
[----:B------:R-:W-:Y:S01]  /*0580*/  IMAD.MOV.U32 R5, RZ, RZ, R21 ;  /* 0x000000ffff057224 */ /* 0x000fe200078e0015 */
[----:B------:R-:W-:Y:S06]  /*0590*/  @P5 BRA `(.L_x_12) ;  /* 0xfffffffc00185947 */ /* 0x000fec000383ffff */
.L_x_11:
[----:B------:R-:W-:Y:S05]  /*05a0*/  @!P0 BRA `(.L_x_10) ;  /* 0x0000000000fc8947 */ /* 0x000fea0003800000 */
[----:B------:R-:W-:Y:S02]  /*05b0*/  ISETP.GE.U32.AND P1, PT, R20, 0x4, PT ;  /* 0x000000041400780c */ /* 0x000fe40003f26070 */
[----:B------:R-:W-:-:S04]  /*05c0*/  LOP3.LUT R14, R9, 0x3, RZ, 0xc0, !PT ;  /* 0x00000003090e7812 */ /* 0x000fc800078ec0ff */
[----:B------:R-:W-:-:S07]  /*05d0*/  ISETP.NE.AND P0, PT, R14, RZ, PT ;  /* 0x000000ff0e00720c */ /* 0x000fce0003f05270 */
[----:B------:R-:W-:Y:S06]  /*05e0*/  @!P1 BRA `(.L_x_13) ;  /* 0x0000000000749947 */ /* 0x000fec0003800000 */
[----:B------:R-:W0:Y:S02]  /*05f0*/  LDCU.64 UR6, c[0x0][0x380] ;  /* 0x00007000ff0677ac */ /* 0x000e240008000a00 */
[----:B0-----:R-:W-:-:S04]  /*0600*/  IADD3 R2, P1, P2, R7, UR6, R8 ;  /* 0x0000000607027c10 */ /* 0x001fc8000fa3e008 */
[----:B------:R-:W-:-:S05]  /*0610*/  IADD3.X R3, PT, PT, RZ, UR7, R6, P1, P2 ;  /* 0x00000007ff037c10 */ /* 0x000fca0008fe4406 */
[----:B------:R-:W2:Y:S04]  /*0620*/  LDG.E.U8.CONSTANT R15, desc[UR4][R2.64] ;  /* 0x00000004020f7981 */ /* 0x000ea8000c1e9100 */
[----:B------:R-:W3:Y:S04]  /*0630*/  LDG.E.U8.CONSTANT R11, desc[UR4][R2.64+0x1] ;  /* 0x00000104020b7981 */ /* 0x000ee8000c1e9100 */
[----:B------:R-:W4:Y:S04]  /*0640*/  LDG.E.U8.CONSTANT R12, desc[UR4][R2.64+0x2] ;  /* 0x00000204020c7981 */ /* 0x000f28000c1e9100 */
[----:B------:R-:W5:Y:S01]  /*0650*/  LDG.E.U8.CONSTANT R13, desc[UR4][R2.64+0x3] ;  /* 0x00000304020d7981 */ /* 0x000f62000c1e9100 */
[----:B------:R-:W-:Y:S01]  /*0660*/  ISETP.GE.AND P2, PT, R5, RZ, PT ;  /* 0x000000ff0500720c */ /* 0x000fe20003f46270 */
[----:B------:R-:W-:Y:S01]  /*0670*/  VIADD R10, R7, 0x1 ;  /* 0x00000001070a7836 */ /* 0x000fe20000000000 */
[----:B--2---:R-:W-:-:S02]  /*0680*/  ISETP.NE.AND P1, PT, R15, RZ, PT ;  /* 0x000000ff0f00720c */ /* 0x004fc40003f25270 */
[----:B------:R-:W-:Y:S02]  /*0690*/  ISETP.NE.AND P5, PT, R15, RZ, PT ;  /* 0x000000ff0f00720c */ /* 0x000fe40003fa5270 */
[----:B---3--:R-:W-:-:S09]  /*06a0*/  ISETP.NE.AND P3, PT, R11, RZ, PT ;  /* 0x000000ff0b00720c */ /* 0x008fd20003f65270 */
[----:B------:R-:W-:Y:S02]  /*06b0*/  @P1 SEL R5, R7, R5, !P2 ;  /* 0x0000000507051207 */ /* 0x000fe40005000000 */
[----:B----4-:R-:W-:Y:S02]  /*06c0*/  ISETP.NE.AND P1, PT, R12, RZ, PT ;  /* 0x000000ff0c00720c */ /* 0x010fe40003f25270 */
[----:B------:R-:W-:Y:S02]  /*06d0*/  ISETP.GE.AND P4, PT, R5, RZ, PT ;  /* 0x000000ff0500720c */ /* 0x000fe40003f86270 */
[----:B------:R-:W-:Y:S01]  /*06e0*/  ISETP.NE.AND P2, PT, R11, RZ, PT ;  /* 0x000000ff0b00720c */ /* 0x000fe20003f45270 */
[----:B------:R-:W-:Y:S01]  /*06f0*/  VIADD R11, R7, 0x2 ;  /* 0x00000002070b7836 */ /* 0x000fe20000000000 */
[----:B------:R-:W-:Y:S02]  /*0700*/  @P3 SEL R5, R10, R5, !P4 ;  /* 0x000000050a053207 */ /* 0x000fe40006000000 */
[----:B-----5:R-:W-:-:S02]  /*0710*/  ISETP.NE.AND P4, PT, R13, RZ, PT ;  /* 0x000000ff0d00720c */ /* 0x020fc40003f85270 */
[----:B------:R-:W-:Y:S02]  /*0720*/  ISETP.GE.AND P6, PT, R5, RZ, PT ;  /* 0x000000ff0500720c */ /* 0x000fe40003fc6270 */
[----:B------:R-:W-:Y:S02]  /*0730*/  ISETP.NE.AND P3, PT, R13, RZ, PT ;  /* 0x000000ff0d00720c */ /* 0x000fe40003f65270 */
[----:B------:R-:W-:Y:S02]  /*0740*/  @P1 SEL R5, R11, R5, !P6 ;  /* 0x000000050b051207 */ /* 0x000fe40007000000 */
[----:B------:R-:W-:Y:S02]  /*0750*/  ISETP.NE.AND P1, PT, R12, RZ, PT ;  /* 0x000000ff0c00720c */ /* 0x000fe40003f25270 */
[----:B------:R-:W-:Y:S01]  /*0760*/  @!P2 SEL R10, R0, R7, !P5 ;  /* 0x00000007000aa207 */ /* 0x000fe20006800000 */
[----:B------:R-:W-:Y:S01]  /*0770*/  VIADD R0, R7, 0x3 ;  /* 0x0000000307007836 */ /* 0x000fe20000000000 */
[----:B------:R-:W-:Y:S01]  /*0780*/  ISETP.GE.AND P2, PT, R5, RZ, PT ;  /* 0x000000ff0500720c */ /* 0x000fe20003f46270 */
[----:B------:R-:W-:-:S03]  /*0790*/  VIADD R7, R7, 0x4 ;  /* 0x0000000407077836 */ /* 0x000fc60000000000 */
[----:B------:R-:W-:Y:S02]  /*07a0*/  @P4 SEL R5, R0, R5, !P2 ;  /* 0x0000000500054207 */ /* 0x000fe40005000000 */
[----:B------:R-:W-:-:S07]  /*07b0*/  @!P3 SEL R0, R10, R11, !P1 ;  /* 0x0000000b0a00b207 */ /* 0x000fce0004800000 */
.L_x_13:
[----:B------:R-:W-:Y:S05]  /*07c0*/  @!P0 BRA `(.L_x_10) ;  /* 0x0000000000748947 */ /* 0x000fea0003800000 */
[----:B------:R-:W-:-:S13]  /*07d0*/  ISETP.NE.AND P0, PT, R14, 0x1, PT ;  /* 0x000000010e00780c */ /* 0x000fda0003f05270 */
[----:B------:R-:W0:Y:S02]  /*07e0*/  @P0 LDC.64 R2, c[0x0][0x380] ;  /* 0x0000e000ff020b82 */ /* 0x000e240000000a00 */
[----:B0-----:R-:W-:-:S04]  /*07f0*/  @P0 IADD3 R2, P1, P2, R7, R2, R8 ;  /* 0x0000000207020210 */ /* 0x001fc80007a3e008 */
[----:B------:R-:W-:-:S05]  /*0800*/  @P0 IADD3.X R3, PT, PT, RZ, R3, R6, P1, P2 ;  /* 0x00000003ff030210 */ /* 0x000fca0000fe4406 */
[----:B------:R-:W2:Y:S04]  /*0810*/  @P0 LDG.E.U8.CONSTANT R11, desc[UR4][R2.64] ;  /* 0x00000004020b0981 */ /* 0x000ea8000c1e9100 */
[----:B------:R-:W3:Y:S01]  /*0820*/  @P0 LDG.E.U8.CONSTANT R10, desc[UR4][R2.64+0x1] ;  /* 0x00000104020a0981 */ /* 0x000ee2000c1e9100 */
[----:B------:R-:W-:Y:S02]  /*0830*/  LOP3.LUT R9, R9, 0x1, RZ, 0xc0, !PT ;  /* 0x0000000109097812 */ /* 0x000fe400078ec0ff */
[----:B------:R-:W-:Y:S02]  /*0840*/  @P0 ISETP.GE.AND P4, PT, R5, RZ, PT ;  /* 0x000000ff0500020c */ /* 0x000fe40003f86270 */
[----:B------:R-:W-:-:S13]  /*0850*/  ISETP.NE.U32.AND P1, PT, R9, 0x1, PT ;  /* 0x000000010900780c */ /* 0x000fda0003f25070 */
[----:B------:R-:W0:Y:S01]  /*0860*/  @!P1 LDC.64 R12, c[0x0][0x380] ;  /* 0x0000e000ff0c9b82 */ /* 0x000e220000000a00 */
[----:B--2---:R-:W-:Y:S02]  /*0870*/  ISETP.NE.AND P5, PT, R11, RZ, P0 ;  /* 0x000000ff0b00720c */ /* 0x004fe400007a5270 */
[C---:B---3--:R-:W-:Y:S02]  /*0880*/  ISETP.NE.AND P2, PT, R10.reuse, RZ, P0 ;  /* 0x000000ff0a00720c */ /* 0x048fe40000745270 */
[----:B------:R-:W-:Y:S01]  /*0890*/  ISETP.NE.OR P3, PT, R10, RZ, !P0 ;  /* 0x000000ff0a00720c */ /* 0x000fe20004765670 */
[----:B------:R-:W-:-:S08]  /*08a0*/  @P0 VIADD R10, R7, 0x1 ;  /* 0x00000001070a0836 */ /* 0x000fd00000000000 */
[----:B------:R-:W-:Y:S02]  /*08b0*/  @P5 SEL R5, R7, R5, !P4 ;  /* 0x0000000507055207 */ /* 0x000fe40006000000 */
[----:B------:R-:W-:Y:S02]  /*08c0*/  @P0 ISETP.NE.AND P4, PT, R11, RZ, PT ;  /* 0x000000ff0b00020c */ /* 0x000fe40003f85270 */
[----:B------:R-:W-:-:S04]  /*08d0*/  @P0 ISETP.GE.AND P5, PT, R5, RZ, PT ;  /* 0x000000ff0500020c */ /* 0x000fc80003fa6270 */
[----:B------:R-:W-:Y:S02]  /*08e0*/  @P2 SEL R5, R10, R5, !P5 ;  /* 0x000000050a052207 */ /* 0x000fe40006800000 */
[----:B------:R-:W-:Y:S01]  /*08f0*/  @!P3 SEL R10, R0, R7, !P4 ;  /* 0x00000007000ab207 */ /* 0x000fe20006000000 */
[----:B------:R-:W-:-:S05]  /*0900*/  @P0 VIADD R7, R7, 0x2 ;  /* 0x0000000207070836 */ /* 0x000fca0000000000 */
[----:B0-----:R-:W-:-:S04]  /*0910*/  @!P1 IADD3 R8, P2, P3, R7, R12, R8 ;  /* 0x0000000c07089210 */ /* 0x001fc80007b5e008 */
[----:B------:R-:W-:-:S05]  /*0920*/  @!P1 IADD3.X R9, PT, PT, RZ, R13, R6, P2, P3 ;  /* 0x0000000dff099210 */ /* 0x000fca00017e6406 */
[----:B------:R-:W2:Y:S01]  /*0930*/  @!P1 LDG.E.U8.CONSTANT R8, desc[UR4][R8.64] ;  /* 0x0000000408089981 */ /* 0x000ea2000c1e9100 */
[----:B------:R-:W-:Y:S01]  /*0940*/  @P0 IMAD.MOV.U32 R0, RZ, RZ, R10 ;  /* 0x000000ffff000224 */ /* 0x000fe200078e000a */
[----:B------:R-:W-:Y:S02]  /*0950*/  @!P1 ISETP.GE.AND P3, PT, R5, RZ, PT ;  /* 0x000000ff0500920c */ /* 0x000fe40003f66270 */
[C---:B--2---:R-:W-:Y:S02]  /*0960*/  ISETP.NE.AND P4, PT, R8.reuse, RZ, !P1 ;  /* 0x000000ff0800720c */ /* 0x044fe40004f85270 */
[----:B------:R-:W-:-:S04]  /*0970*/  @!P1 ISETP.NE.AND P2, PT, R8, RZ, PT ;  /* 0x000000ff0800920c */ /* 0x000fc80003f45270 */
[----:B------:R-:W-:-:S07]  /*0980*/  @!P1 SEL R0, R0, R7, !P2 ;  /* 0x0000000700009207 */ /* 0x000fce0005000000 */
[----:B------:R-:W-:-:S07]  /*0990*/  @P4 SEL R5, R7, R5, !P3 ;  /* 0x0000000507054207 */ /* 0x000fce0005800000 */
.L_x_10:
[----:B------:R-:W0:Y:S08]  /*09a0*/  LDC.64 R2, c[0x0][0x388] ;  /* 0x0000e200ff027b82 */ /* 0x000e300000000a00 */
[----:B------:R-:W1:Y:S01]  /*09b0*/  LDC.64 R6, c[0x0][0x390] ;  /* 0x0000e400ff067b82 */ /* 0x000e620000000a00 */
[----:B0-----:R-:W-:-:S05]  /*09c0*/  IMAD.WIDE R2, R4, 0x4, R2 ;  /* 0x0000000404027825 */ /* 0x001fca00078e0202 */
[----:B------:R-:W-:Y:S01]  /*09d0*/  STG.E desc[UR4][R2.64], R5 ;  /* 0x0000000502007986 */ /* 0x000fe2000c101904 */
[----:B-1----:R-:W-:-:S05]  /*09e0*/  IMAD.WIDE R6, R4, 0x4, R6 ;  /* 0x0000000404067825 */ /* 0x002fca00078e0206 */
[----:B------:R-:W-:Y:S01]  /*09f0*/  STG.E desc[UR4][R6.64], R0 ;  /* 0x0000000006007986 */ /* 0x000fe2000c101904 */
[----:B------:R-:W-:Y:S05]  /*0a00*/  EXIT ;  /* 0x000000000000794d */ /* 0x000fea0003800000 */
.L_x_14:
        /* <DEDUP_REMOVED lines=15> */
.L_x_64:


//--------------------- .text.orReduceMasks       --------------------------
	.section	.text.orReduceMasks,"ax",@progbits
	.align	128
        .global         orReduceMasks
        .type           orReduceMasks,@function
        .size           orReduceMasks,(.L_x_65 - orReduceMasks)
        .other          orReduceMasks,@"STO_CUDA_ENTRY STV_DEFAULT"
orReduceMasks:
.text.orReduceMasks:
[----:B------:R-:W-:Y:S01]  /*0000*/  LDC R1, c[0x0][0x37c] ;  /* 0x0000df00ff017b82 */ /* 0x000fe20000000800 */
[----:B------:R-:W0:Y:S07]  /*0010*/  S2R R5, SR_TID.X ;  /* 0x0000000000057919 */ /* 0x000e2e0000002100 */
[----:B------:R-:W1:Y:S01]  /*0020*/  LDC R3, c[0x0][0x364] ;  /* 0x0000d900ff037b82 */ /* 0x000e620000000800 */
[----:B------:R-:W2:Y:S01]  /*0030*/  LDCU UR10, c[0x0][0x398] ;  /* 0x00007300ff0a77ac */ /* 0x000ea20008000800 */
[----:B------:R-:W1:Y:S06]  /*0040*/  S2R R4, SR_TID.Y ;  /* 0x0000000000047919 */ /* 0x000e6c0000002200 */
[----:B------:R-:W0:Y:S08]  /*0050*/  S2UR UR5, SR_CTAID.X ;  /* 0x00000000000579c3 */ /* 0x000e300000002500 */
[----:B------:R-:W0:Y:S08]  /*0060*/  LDC R2, c[0x0][0x360] ;  /* 0x0000d800ff027b82 */ /* 0x000e300000000800 */
[----:B------:R-:W1:Y:S08]  /*0070*/  S2UR UR4, SR_CTAID.Y ;  /* 0x00000000000479c3 */ /* 0x000e700000002600 */
[----:B------:R-:W3:Y:S01]  /*0080*/  LDC R0, c[0x0][0x394] ;  /* 0x0000e500ff007b82 */ /* 0x000ee20000000800 */
[----:B0-----:R-:W-:-:S05]  /*0090*/  IMAD R2, R2, UR5, R5 ;  /* 0x0000000502027c24 */ /* 0x001fca000f8e0205 */
[----:B--2---:R-:W-:Y:S01]  /*00a0*/  ISETP.GE.AND P0, PT, R2, UR10, PT ;  /* 0x0000000a02007c0c */ /* 0x004fe2000bf06270 */
[----:B-1----:R-:W-:-:S05]  /*00b0*/  IMAD R3, R3, UR4, R4 ;  /* 0x0000000403037c24 */ /* 0x002fca000f8e0204 */
[----:B---3--:R-:W-:-:S13]  /*00c0*/  ISETP.GE.OR P0, PT, R3, R0, P0 ;  /* 0x000000000300720c */ /* 0x008fda0000706670 */
[----:B------:R-:W-:Y:S05]  /*00d0*/  @P0 EXIT ;  /* 0x000000000000094d */ /* 0x000fea0003800000 */
[----:B------:R-:W0:Y:S01]  /*00e0*/  LDCU UR5, c[0x0][0x390] ;  /* 0x00007200ff0577ac */ /* 0x000e220008000800 */
[----:B------:R-:W-:Y:S01]  /*00f0*/  PLOP3.LUT P0, PT, PT, PT, PT, 0x8, 0x80 ;  /* 0x000000000080781c */ /* 0x000fe20003f0e170 */
[----:B------:R-:W-:Y:S01]  /*0100*/  IMAD R4, R3, UR10, R2 ;  /* 0x0000000a03047c24 */ /* 0x000fe2000f8e0202 */
[----:B------:R-:W1:Y:S01]  /*0110*/  LDCU.64 UR8, c[0x0][0x358] ;  /* 0x00006b00ff0877ac */ /* 0x000e620008000a00 */
[----:B0-----:R-:W-:-:S09]  /*0120*/  UISETP.GE.AND UP0, UPT, UR5, 0x1, UPT ;  /* 0x000000010500788c */ /* 0x001fd2000bf06270 */
[----:B-1----:R-:W-:Y:S05]  /*0130*/  BRA.U !UP0, `(.L_x_15) ;  /* 0x0000000908507547 */ /* 0x002fea000b800000 */
[----:B------:R-:W-:Y:S01]  /*0140*/  UISETP.GE.U32.AND UP1, UPT, UR5, 0x10, UPT ;  /* 0x000000100500788c */ /* 0x000fe2000bf26070 */
[----:B------:R-:W-:Y:S01]  /*0150*/  IMAD R5, R0, UR10, RZ ;  /* 0x0000000a00057c24 */ /* 0x000fe2000f8e02ff */
[----:B------:R-:W-:Y:S01]  /*0160*/  ULOP3.LUT UR6, UR5, 0xf, URZ, 0xc0, !UPT ;  /* 0x0000000f05067892 */ /* 0x000fe2000f8ec0ff */
[----:B------:R-:W-:Y:S01]  /*0170*/  PRMT R8, RZ, 0x7610, R8 ;  /* 0x00007610ff087816 */ /* 0x000fe20000000008 */
[----:B------:R-:W-:Y:S02]  /*0180*/  UMOV UR4, URZ ;  /* 0x000000ff00047c82 */ /* 0x000fe40008000000 */
[----:B------:R-:W-:-:S03]  /*0190*/  UISETP.NE.AND UP0, UPT, UR6, URZ, UPT ;  /* 0x000000ff0600728c */ /* 0x000fc6000bf05270 */
[----:B------:R-:W-:Y:S08]  /*01a0*/  BRA.U !UP1, `(.L_x_16) ;  /* 0x00000005090c7547 */ /* 0x000ff0000b800000 */
[----:B------:R-:W-:Y:S01]  /*01b0*/  ULOP3.LUT UR4, UR5, 0x7ffffff0, URZ, 0xc0, !UPT ;  /* 0x7ffffff005047892 */ /* 0x000fe2000f8ec0ff */
[----:B------:R-:W-:Y:S01]  /*01c0*/  SHF.R.S32.HI R7, RZ, 0x1f, R5 ;  /* 0x0000001fff077819 */ /* 0x000fe20000011405 */
[----:B------:R-:W-:Y:S01]  /*01d0*/  IMAD.MOV.U32 R6, RZ, RZ, R4 ;  /* 0x000000ffff067224 */ /* 0x000fe200078e0004 */
[----:B------:R-:W-:Y:S01]  /*01e0*/  PRMT R8, RZ, 0x7610, R8 ;  /* 0x00007610ff087816 */ /* 0x000fe20000000008 */
[----:B------:R-:W0:Y:S01]  /*01f0*/  LDCU.64 UR12, c[0x0][0x380] ;  /* 0x00007000ff0c77ac */ /* 0x000e220008000a00 */
[----:B------:R-:W-:-:S12]  /*0200*/  UIADD3 UR7, UPT, UPT, -UR4, URZ, URZ ;  /* 0x000000ff04077290 */ /* 0x000fd8000fffe1ff */
.L_x_17:
[----:B0-----:R-:W-:-:S04]  /*0210*/  IADD3 R26, P0, PT, R6, UR12, RZ ;  /* 0x0000000c061a7c10 */ /* 0x001fc8000ff1e0ff */
[----:B------:R-:W-:Y:S02]  /*0220*/  LEA.HI.X.SX32 R27, R6, UR13, 0x1, P0 ;  /* 0x0000000d061b7c11 */ /* 0x000fe400080f0eff */
[----:B------:R-:W-:-:S03]  /*0230*/  IADD3 R10, P0, PT, R5, R26, RZ ;  /* 0x0000001a050a7210 */ /* 0x000fc60007f1e0ff */
[----:B------:R-:W2:Y:S02]  /*0240*/  LDG.E.U8.CONSTANT R9, desc[UR8][R26.64] ;  /* 0x000000081a097981 */ /* 0x000ea4000c1e9100 */
[----:B------:R-:W-:Y:S01]  /*0250*/  IMAD.X R11, R7, 0x1, R27, P0 ;  /* 0x00000001070b7824 */ /* 0x000fe200000e061b */
[----:B------:R-:W-:-:S04]  /*0260*/  IADD3 R14, P0, PT, R5, R10, RZ ;  /* 0x0000000a050e7210 */ /* 0x000fc80007f1e0ff */
[----:B------:R-:W2:Y:S01]  /*0270*/  LDG.E.U8.CONSTANT R10, desc[UR8][R10.64] ;  /* 0x000000080a0a7981 */ /* 0x000ea2000c1e9100 */
[----:B------:R-:W-:Y:S01]  /*0280*/  IMAD.X R15, R7, 0x1, R11, P0 ;  /* 0x00000001070f7824 */ /* 0x000fe200000e060b */
[----:B------:R-:W-:-:S05]  /*0290*/  IADD3 R22, P0, PT, R5, R14, RZ ;  /* 0x0000000e05167210 */ /* 0x000fca0007f1e0ff */
[----:B------:R-:W-:Y:S01]  /*02a0*/  IMAD.X R23, R7, 0x1, R15, P0 ;  /* 0x0000000107177824 */ /* 0x000fe200000e060f */
[----:B------:R-:W-:Y:S01]  /*02b0*/  IADD3 R12, P0, PT, R5, R22, RZ ;  /* 0x00000016050c7210 */ /* 0x000fe20007f1e0ff */
[----:B------:R-:W3:Y:S04]  /*02c0*/  LDG.E.U8.CONSTANT R11, desc[UR8][R14.64] ;  /* 0x000000080e0b7981 */ /* 0x000ee8000c1e9100 */
[----:B------:R-:W-:Y:S01]  /*02d0*/  IMAD.X R13, R7, 0x1, R23, P0 ;  /* 0x00000001070d7824 */ /* 0x000fe200000e0617 */
[----:B------:R-:W-:Y:S01]  /*02e0*/  IADD3 R18, P0, PT, R5, R12, RZ ;  /* 0x0000000c05127210 */ /* 0x000fe20007f1e0ff */
[----:B------:R-:W3:Y:S04]  /*02f0*/  LDG.E.U8.CONSTANT R29, desc[UR8][R22.64] ;  /* 0x00000008161d7981 */ /* 0x000ee8000c1e9100 */
[----:B------:R-:W-:Y:S01]  /*0300*/  IMAD.X R19, R7, 0x1, R13, P0 ;  /* 0x0000000107137824 */ /* 0x000fe200000e060d */
[----:B------:R-:W-:Y:S01]  /*0310*/  IADD3 R16, P0, PT, R5, R18, RZ ;  /* 0x0000001205107210 */ /* 0x000fe20007f1e0ff */
[----:B------:R0:W4:Y:S04]  /*0320*/  LDG.E.U8.CONSTANT R28, desc[UR8][R12.64] ;  /* 0x000000080c1c7981 */ /* 0x000128000c1e9100 */
[----:B------:R-:W-:Y:S01]  /*0330*/  IMAD.X R17, R7, 0x1, R19, P0 ;  /* 0x0000000107117824 */ /* 0x000fe200000e0613 */
[----:B------:R-:W-:Y:S01]  /*0340*/  IADD3 R20, P0, PT, R5, R16, RZ ;  /* 0x0000001005147210 */ /* 0x000fe20007f1e0ff */
[----:B------:R-:W4:Y:S04]  /*0350*/  LDG.E.U8.CONSTANT R27, desc[UR8][R18.64] ;  /* 0x00000008121b7981 */ /* 0x000f28000c1e9100 */
[----:B------:R-:W-:Y:S01]  /*0360*/  IMAD.X R21, R7, 0x1, R17, P0 ;  /* 0x0000000107157824 */ /* 0x000fe200000e0611 */
[----:B------:R-:W-:Y:S01]  /*0370*/  IADD3 R24, P0, PT, R5, R20, RZ ;  /* 0x0000001405187210 */ /* 0x000fe20007f1e0ff */
[----:B------:R1:W5:Y:S04]  /*0380*/  LDG.E.U8.CONSTANT R26, desc[UR8][R16.64] ;  /* 0x00000008101a7981 */ /* 0x000368000c1e9100 */
[----:B------:R-:W-:Y:S01]  /*0390*/  IMAD.X R25, R7, 0x1, R21, P0 ;  /* 0x0000000107197824 */ /* 0x000fe200000e0615 */
[----:B0-----:R-:W-:Y:S01]  /*03a0*/  IADD3 R12, P0, PT, R5, R24, RZ ;  /* 0x00000018050c7210 */ /* 0x001fe20007f1e0ff */
[----:B------:R0:W5:Y:S04]  /*03b0*/  LDG.E.U8.CONSTANT R23, desc[UR8][R20.64] ;  /* 0x0000000814177981 */ /* 0x000168000c1e9100 */
[----:B------:R-:W-:Y:S01]  /*03c0*/  IMAD.X R13, R7, 0x1, R25, P0 ;  /* 0x00000001070d7824 */ /* 0x000fe200000e0619 */
[----:B------:R-:W-:Y:S01]  /*03d0*/  IADD3 R14, P0, PT, R5, R12, RZ ;  /* 0x0000000c050e7210 */ /* 0x000fe20007f1e0ff */
[----:B------:R0:W5:Y:S04]  /*03e0*/  LDG.E.U8.CONSTANT R22, desc[UR8][R24.64] ;  /* 0x0000000818167981 */ /* 0x000168000c1e9100 */
[----:B------:R-:W-:Y:S01]  /*03f0*/  IMAD.X R15, R7, 0x1, R13, P0 ;  /* 0x00000001070f7824 */ /* 0x000fe200000e060d */
[----:B-1----:R-:W-:Y:S01]  /*0400*/  IADD3 R16, P0, PT, R5, R14, RZ ;  /* 0x0000000e05107210 */ /* 0x002fe20007f1e0ff */
[----:B------:R-:W5:Y:S04]  /*0410*/  LDG.E.U8.CONSTANT R13, desc[UR8][R12.64] ;  /* 0x000000080c0d7981 */ /* 0x000f68000c1e9100 */
[----:B------:R-:W-:Y:S01]  /*0420*/  IMAD.X R17, R7, 0x1, R15, P0 ;  /* 0x0000000107117824 */ /* 0x000fe200000e060f */
[----:B------:R-:W-:-:S05]  /*0430*/  IADD3 R18, P0, PT, R5, R16, RZ ;  /* 0x0000001005127210 */ /* 0x000fca0007f1e0ff */
[----:B------:R-:W-:Y:S01]  /*0440*/  IMAD.X R19, R7, 0x1, R17, P0 ;  /* 0x0000000107137824 */ /* 0x000fe200000e0611 */
[----:B0-----:R-:W-:Y:S01]  /*0450*/  IADD3 R20, P0, PT, R5, R18, RZ ;  /* 0x0000001205147210 */ /* 0x001fe20007f1e0ff */
[----:B------:R0:W5:Y:S04]  /*0460*/  LDG.E.U8.CONSTANT R12, desc[UR8][R14.64] ;  /* 0x000000080e0c7981 */ /* 0x000168000c1e9100 */
[----:B------:R-:W-:Y:S01]  /*0470*/  IMAD.X R21, R7, 0x1, R19, P0 ;  /* 0x0000000107157824 */ /* 0x000fe200000e0613 */
[----:B------:R-:W-:Y:S01]  /*0480*/  IADD3 R24, P0, PT, R5, R20, RZ ;  /* 0x0000001405187210 */ /* 0x000fe20007f1e0ff */
[----:B------:R-:W5:Y:S04]  /*0490*/  LDG.E.U8.CONSTANT R17, desc[UR8][R16.64] ;  /* 0x0000000810117981 */ /* 0x000f68000c1e9100 */
[----:B------:R-:W-:Y:S01]  /*04a0*/  IMAD.X R25, R7, 0x1, R21, P0 ;  /* 0x0000000107197824 */ /* 0x000fe200000e0615 */
[----:B0-----:R-:W-:Y:S01]  /*04b0*/  IADD3 R14, P0, PT, R5, R24, RZ ;  /* 0x00000018050e7210 */ /* 0x001fe20007f1e0ff */
[----:B------:R-:W5:Y:S04]  /*04c0*/  LDG.E.U8.CONSTANT R19, desc[UR8][R18.64] ;  /* 0x0000000812137981 */ /* 0x000f68000c1e9100 */
[----:B------:R-:W-:Y:S01]  /*04d0*/  IMAD.X R15, R7, 0x1, R25, P0 ;  /* 0x00000001070f7824 */ /* 0x000fe200000e0619 */
[----:B------:R-:W5:Y:S04]  /*04e0*/  LDG.E.U8.CONSTANT R20, desc[UR8][R20.64] ;  /* 0x0000000814147981 */ /* 0x000f68000c1e9100 */
[----:B------:R-:W5:Y:S04]  /*04f0*/  LDG.E.U8.CONSTANT R24, desc[UR8][R24.64] ;  /* 0x0000000818187981 */ /* 0x000f68000c1e9100 */
[----:B------:R-:W5:Y:S01]  /*0500*/  LDG.E.U8.CONSTANT R15, desc[UR8][R14.64] ;  /* 0x000000080e0f7981 */ /* 0x000f62000c1e9100 */
[----:B------:R-:W-:-:S04]  /*0510*/  UIADD3 UR7, UPT, UPT, UR7, 0x10, URZ ;  /* 0x0000001007077890 */ /* 0x000fc8000fffe0ff */
[----:B------:R-:W-:Y:S01]  /*0520*/  UISETP.NE.AND UP1, UPT, UR7, URZ, UPT ;  /* 0x000000ff0700728c */ /* 0x000fe2000bf25270 */
[----:B------:R-:W-:Y:S01]  /*0530*/  IMAD R6, R5, 0x10, R6 ;  /* 0x0000001005067824 */ /* 0x000fe200078e0206 */
[----:B--2---:R-:W-:-:S04]  /*0540*/  LOP3.LUT R10, R10, R9, R8, 0xfe, !PT ;  /* 0x000000090a0a7212 */ /* 0x004fc800078efe08 */
[----:B---3--:R-:W-:-:S04]  /*0550*/  LOP3.LUT R10, R29, R11, R10, 0xfe, !PT ;  /* 0x0000000b1d0a7212 */ /* 0x008fc800078efe0a */
[----:B----4-:R-:W-:-:S04]  /*0560*/  LOP3.LUT R10, R27, R28, R10, 0xfe, !PT ;  /* 0x0000001c1b0a7212 */ /* 0x010fc800078efe0a */
[----:B-----5:R-:W-:-:S04]  /*0570*/  LOP3.LUT R10, R23, R26, R10, 0xfe, !PT ;  /* 0x0000001a170a7212 */ /* 0x020fc800078efe0a */
[----:B------:R-:W-:-:S04]  /*0580*/  LOP3.LUT R10, R13, R22, R10, 0xfe, !PT ;  /* 0x000000160d0a7212 */ /* 0x000fc800078efe0a */
[----:B------:R-:W-:-:S04]  /*0590*/  LOP3.LUT R10, R17, R12, R10, 0xfe, !PT ;  /* 0x0000000c110a7212 */ /* 0x000fc800078efe0a */
[----:B------:R-:W-:-:S04]  /*05a0*/  LOP3.LUT R10, R20, R19, R10, 0xfe, !PT ;  /* 0x00000013140a7212 */ /* 0x000fc800078efe0a */
[----:B------:R-:W-:-:S04]  /*05b0*/  LOP3.LUT R10, R15, R24, R10, 0xfe, !PT ;  /* 0x000000180f0a7212 */ /* 0x000fc800078efe0a */
[----:B------:R-:W-:Y:S01]  /*05c0*/  PRMT R8, R10, 0x7610, R8 ;  /* 0x000076100a087816 */ /* 0x000fe20000000008 */
[----:B------:R-:W-:Y:S06]  /*05d0*/  BRA.U UP1, `(.L_x_17) ;  /* 0xfffffffd010c7547 */ /* 0x000fec000b83ffff */
.L_x_16:
[----:B------:R-:W-:Y:S05]  /*05e0*/  BRA.U !UP0, `(.L_x_18) ;  /* 0x0000000508207547 */ /* 0x000fea000b800000 */
[----:B------:R-:W-:Y:S02]  /*05f0*/  UISETP.GE.U32.AND UP0, UPT, UR6, 0x8, UPT ;  /* 0x000000080600788c */ /* 0x000fe4000bf06070 */
[----:B------:R-:W-:-:S04]  /*0600*/  ULOP3.LUT UR7, UR5, 0x7, URZ, 0xc0, !UPT ;  /* 0x0000000705077892 */ /* 0x000fc8000f8ec0ff */
[----:B------:R-:W-:-:S03]  /*0610*/  UISETP.NE.AND UP1, UPT, UR7, URZ, UPT ;  /* 0x000000ff0700728c */ /* 0x000fc6000bf25270 */
[----:B------:R-:W-:Y:S08]  /*0620*/  BRA.U !UP0, `(.L_x_19) ;  /* 0x0000000108807547 */ /* 0x000ff0000b800000 */
[----:B------:R-:W0:Y:S01]  /*0630*/  LDCU.64 UR12, c[0x0][0x380] ;  /* 0x00007000ff0c77ac */ /* 0x000e220008000a00 */
[----:B------:R-:W-:Y:S01]  /*0640*/  IMAD R6, R5, UR4, R4 ;  /* 0x0000000405067c24 */ /* 0x000fe2000f8e0204 */
[----:B------:R-:W-:-:S04]  /*0650*/  SHF.R.S32.HI R9, RZ, 0x1f, R5 ;  /* 0x0000001fff097819 */ /* 0x000fc80000011405 */
[----:B0-----:R-:W-:-:S04]  /*0660*/  IADD3 R20, P0, PT, R6, UR12, RZ ;  /* 0x0000000c06147c10 */ /* 0x001fc8000ff1e0ff */
[----:B------:R-:W-:Y:S02]  /*0670*/  LEA.HI.X.SX32 R21, R6, UR13, 0x1, P0 ;  /* 0x0000000d06157c11 */ /* 0x000fe400080f0eff */
[----:B------:R-:W-:-:S03]  /*0680*/  IADD3 R22, P0, PT, R5, R20, RZ ;  /* 0x0000001405167210 */ /* 0x000fc60007f1e0ff */
[----:B------:R-:W2:Y:S02]  /*0690*/  LDG.E.U8.CONSTANT R20, desc[UR8][R20.64] ;  /* 0x0000000814147981 */ /* 0x000ea4000c1e9100 */
[----:B------:R-:W-:Y:S01]  /*06a0*/  IMAD.X R23, R9, 0x1, R21, P0 ;  /* 0x0000000109177824 */ /* 0x000fe200000e0615 */
[----:B------:R-:W-:-:S05]  /*06b0*/  IADD3 R14, P0, PT, R5, R22, RZ ;  /* 0x00000016050e7210 */ /* 0x000fca0007f1e0ff */
[----:B------:R-:W-:Y:S01]  /*06c0*/  IMAD.X R15, R9, 0x1, R23, P0 ;  /* 0x00000001090f7824 */ /* 0x000fe200000e0617 */
[----:B------:R-:W-:Y:S01]  /*06d0*/  IADD3 R10, P0, PT, R5, R14, RZ ;  /* 0x0000000e050a7210 */ /* 0x000fe20007f1e0ff */
[----:B------:R-:W2:Y:S04]  /*06e0*/  LDG.E.U8.CONSTANT R23, desc[UR8][R22.64] ;  /* 0x0000000816177981 */ /* 0x000ea8000c1e9100 */
[----:B------:R-:W-:Y:S01]  /*06f0*/  IMAD.X R11, R9, 0x1, R15, P0 ;  /* 0x00000001090b7824 */ /* 0x000fe200000e060f */
[----:B------:R-:W-:Y:S01]  /*0700*/  IADD3 R6, P0, PT, R5, R10, RZ ;  /* 0x0000000a05067210 */ /* 0x000fe20007f1e0ff */
[----:B------:R-:W2:Y:S04]  /*0710*/  LDG.E.U8.CONSTANT R14, desc[UR8][R14.64] ;  /* 0x000000080e0e7981 */ /* 0x000ea8000c1e9100 */
        /* <DEDUP_REMOVED lines=8> */
[----:B------:R-:W4:Y:S04]  /*07a0*/  LDG.E.U8.CONSTANT R13, desc[UR8][R12.64] ;  /* 0x000000080c0d7981 */ /* 0x000f28000c1e9100 */
[----:B------:R-:W-:Y:S01]  /*07b0*/  IMAD.X R19, R9, 0x1, R17, P0 ;  /* 0x0000000109137824 */ /* 0x000fe200000e0611 */
[----:B------:R-:W4:Y:S04]  /*07c0*/  LDG.E.U8.CONSTANT R16, desc[UR8][R16.64] ;  /* 0x0000000810107981 */ /* 0x000f28000c1e9100 */
[----:B------:R-:W5:Y:S01]  /*07d0*/  LDG.E.U8.CONSTANT R18, desc[UR8][R18.64] ;  /* 0x0000000812127981 */ /* 0x000f62000c1e9100 */
[----:B------:R-:W-:Y:S01]  /*07e0*/  UIADD3 UR4, UPT, UPT, UR4, 0x8, URZ ;  /* 0x0000000804047890 */ /* 0x000fe2000fffe0ff */
[----:B--2---:R-:W-:-:S04]  /*07f0*/  LOP3.LUT R14, R14, R20, R23, 0xfe, !PT ;  /* 0x000000140e0e7212 */ /* 0x004fc800078efe17 */
[----:B---3--:R-:W-:-:S04]  /*0800*/  LOP3.LUT R14, R6, R14, R11, 0xfe, !PT ;  /* 0x0000000e060e7212 */ /* 0x008fc800078efe0b */
[----:B----4-:R-:W-:-:S04]  /*0810*/  LOP3.LUT R9, R16, R14, R13, 0xfe, !PT ;  /* 0x0000000e10097212 */ /* 0x010fc800078efe0d */
[----:B-----5:R-:W-:-:S07]  /*0820*/  LOP3.LUT R8, R8, R9, R18, 0xfe, !PT ;  /* 0x0000000908087212 */ /* 0x020fce00078efe12 */
.L_x_19:
        /* <DEDUP_REMOVED lines=18> */
[----:B------:R-:W2:Y:S04]  /*0950*/  LDG.E.U8.CONSTANT R12, desc[UR8][R12.64] ;  /* 0x000000080c0c7981 */ /* 0x000ea8000c1e9100 */
[----:B------:R-:W3:Y:S01]  /*0960*/  LDG.E.U8.CONSTANT R14, desc[UR8][R14.64] ;  /* 0x000000080e0e7981 */ /* 0x000ee2000c1e9100 */
[----:B------:R-:W-:Y:S01]  /*0970*/  UIADD3 UR4, UPT, UPT, UR4, 0x4, URZ ;  /* 0x0000000404047890 */ /* 0x000fe2000fffe0ff */
[----:B--2---:R-:W-:-:S04]  /*0980*/  LOP3.LUT R9, R12, R6, R11, 0xfe, !PT ;  /* 0x000000060c097212 */ /* 0x004fc800078efe0b */
[----:B---3--:R-:W-:-:S07]  /*0990*/  LOP3.LUT R8, R8, R9, R14, 0xfe, !PT ;  /* 0x0000000908087212 */ /* 0x008fce00078efe0e */
.L_x_20:
[----:B------:R-:W-:Y:S05]  /*09a0*/  BRA.U !UP1, `(.L_x_18) ;  /* 0x0000000109307547 */ /* 0x000fea000b800000 */
[----:B------:R-:W-:Y:S01]  /*09b0*/  IMAD R3, R0, UR4, R3 ;  /* 0x0000000400037c24 */ /* 0x000fe2000f8e0203 */
[----:B------:R-:W0:Y:S03]  /*09c0*/  LDCU.64 UR6, c[0x0][0x380] ;  /* 0x00007000ff0677ac */ /* 0x000e260008000a00 */
[----:B------:R-:W-:Y:S01]  /*09d0*/  IMAD R0, R3, UR10, R2 ;  /* 0x0000000a03007c24 */ /* 0x000fe2000f8e0202 */
[----:B------:R-:W-:-:S12]  /*09e0*/  UIADD3 UR5, UPT, UPT, -UR5, URZ, URZ ;  /* 0x000000ff05057290 */ /* 0x000fd8000fffe1ff */
.L_x_21:
[----:B0-----:R-:W-:-:S04]  /*09f0*/  IADD3 R2, P0, PT, R0, UR6, RZ ;  /* 0x0000000600027c10 */ /* 0x001fc8000ff1e0ff */
[----:B------:R-:W-:-:S06]  /*0a00*/  LEA.HI.X.SX32 R3, R0, UR7, 0x1, P0 ;  /* 0x0000000700037c11 */ /* 0x000fcc00080f0eff */
[----:B------:R-:W2:Y:S01]  /*0a10*/  LDG.E.U8.CONSTANT R3, desc[UR8][R2.64] ;  /* 0x0000000802037981 */ /* 0x000ea2000c1e9100 */
[----:B------:R-:W-:Y:S01]  /*0a20*/  UIADD3 UR5, UPT, UPT, UR5, 0x1, URZ ;  /* 0x0000000105057890 */ /* 0x000fe2000fffe0ff */
[----:B------:R-:W-:-:S03]  /*0a30*/  IMAD.IADD R0, R5, 0x1, R0 ;  /* 0x0000000105007824 */ /* 0x000fc600078e0200 */
[----:B------:R-:W-:Y:S01]  /*0a40*/  UISETP.NE.AND UP0, UPT, UR5, URZ, UPT ;  /* 0x000000ff0500728c */ /* 0x000fe2000bf05270 */
[----:B--2---:R-:W-:-:S08]  /*0a50*/  LOP3.LUT R8, R3, R8, RZ, 0xfc, !PT ;  /* 0x0000000803087212 */ /* 0x004fd000078efcff */
[----:B------:R-:W-:Y:S05]  /*0a60*/  BRA.U UP0, `(.L_x_21) ;  /* 0xfffffffd00e07547 */ /* 0x000fea000b83ffff */
.L_x_18:
[----:B------:R-:W-:-:S13]  /*0a70*/  LOP3.LUT P0, RZ, R8, 0xff, RZ, 0xc0, !PT ;  /* 0x000000ff08ff7812 */ /* 0x000fda000780c0ff */
.L_x_15:
[----:B------:R-:W0:Y:S01]  /*0a80*/  LDCU.64 UR4, c[0x0][0x388] ;  /* 0x00007100ff0477ac */ /* 0x000e220008000a00 */
[----:B------:R-:W-:Y:S02]  /*0a90*/  SEL R5, RZ, 0xffffffff, !P0 ;  /* 0xffffffffff057807 */ /* 0x000fe40004000000 */
[----:B0-----:R-:W-:-:S04]  /*0aa0*/  IADD3 R2, P1, PT, R4, UR4, RZ ;  /* 0x0000000404027c10 */ /* 0x001fc8000ff3e0ff */
[----:B------:R-:W-:-:S05]  /*0ab0*/  LEA.HI.X.SX32 R3, R4, UR5, 0x1, P1 ;  /* 0x0000000504037c11 */ /* 0x000fca00088f0eff */
[----:B------:R-:W-:Y:S01]  /*0ac0*/  STG.E.U8 desc[UR8][R2.64], R5 ;  /* 0x0000000502007986 */ /* 0x000fe2000c101108 */
[----:B------:R-:W-:Y:S05]  /*0ad0*/  EXIT ;  /* 0x000000000000794d */ /* 0x000fea0003800000 */
.L_x_22:
        /* <DEDUP_REMOVED lines=10> */
.L_x_65:


//--------------------- .text.laneFillKernel      --------------------------
	.section	.text.laneFillKernel,"ax",@progbits
	.align	128
        .global         laneFillKernel
        .type           laneFillKernel,@function
        .size           laneFillKernel,(.L_x_66 - laneFillKernel)
        .other          laneFillKernel,@"STO_CUDA_ENTRY STV_DEFAULT"
laneFillKernel:
.text.laneFillKernel:
[----:B------:R-:W-:Y:S01]  /*0000*/  LDC R1, c[0x0][0x37c] ;  /* 0x0000df00ff017b82 */ /* 0x000fe20000000800 */
[----:B------:R-:W0:Y:S07]  /*0010*/  S2R R3, SR_TID.X ;  /* 0x0000000000037919 */ /* 0x000e2e0000002100 */
[----:B------:R-:W0:Y:S08]  /*0020*/  S2UR UR4, SR_CTAID.X ;  /* 0x00000000000479c3 */ /* 0x000e300000002500 */
[----:B------:R-:W0:Y:S08]  /*0030*/  LDC R0, c[0x0][0x360] ;  /* 0x0000d800ff007b82 */ /* 0x000e300000000800 */
[----:B------:R-:W1:Y:S08]  /*0040*/  LDC.64 R6, c[0x0][0x398] ;  /* 0x0000e600ff067b82 */ /* 0x000e700000000a00 */
[----:B------:R-:W2:Y:S01]  /*0050*/  S2UR UR6, SR_CTAID.Y ;  /* 0x00000000000679c3 */ /* 0x000ea20000002600 */
[----:B0-----:R-:W-:-:S05]  /*0060*/  IMAD R0, R0, UR4, R3 ;  /* 0x0000000400007c24 */ /* 0x001fca000f8e0203 */
[----:B-1----:R-:W-:-:S04]  /*0070*/  ISETP.GE.AND P0, PT, R0, R7, PT ;  /* 0x000000070000720c */ /* 0x002fc80003f06270 */
[----:B--2---:R-:W-:-:S13]  /*0080*/  ISETP.LE.OR P0, PT, R6, UR6, P0 ;  /* 0x0000000606007c0c */ /* 0x004fda0008703670 */
[----:B------:R-:W-:Y:S05]  /*0090*/  @P0 EXIT ;  /* 0x000000000000094d */ /* 0x000fea0003800000 */
[----:B------:R-:W-:Y:S01]  /*00a0*/  ISETP.NE.AND P0, PT, R3, RZ, PT ;  /* 0x000000ff0300720c */ /* 0x000fe20003f05270 */
[----:B------:R-:W0:Y:S01]  /*00b0*/  LDCU.64 UR8, c[0x0][0x358] ;  /* 0x00006b00ff0877ac */ /* 0x000e220008000a00 */
[----:B------:R-:W-:Y:S11]  /*00c0*/  BSSY.RECONVERGENT B0, `(.L_x_23) ;  /* 0x00000ae000007945 */ /* 0x000ff60003800200 */
[----:B------:R-:W-:Y:S05]  /*00d0*/  @P0 BRA `(.L_x_24) ;  /* 0x0000000800b00947 */ /* 0x000fea0003800000 */
[----:B------:R-:W-:Y:S01]  /*00e0*/  ISETP.GE.AND P0, PT, R7, 0x1, PT ;  /* 0x000000010700780c */ /* 0x000fe20003f06270 */
[----:B------:R-:W-:-:S12]  /*00f0*/  IMAD.MOV.U32 R2, RZ, RZ, -0x1 ;  /* 0xffffffffff027424 */ /* 0x000fd800078e00ff */
[----:B------:R-:W-:Y:S05]  /*0100*/  @!P0 BRA `(.L_x_25) ;  /* 0x00000008003c8947 */ /* 0x000fea0003800000 */
[C---:B------:R-:W-:Y:S01]  /*0110*/  ISETP.GE.U32.AND P1, PT, R7.reuse, 0x10, PT ;  /* 0x000000100700780c */ /* 0x040fe20003f26070 */
[C---:B------:R-:W-:Y:S01]  /*0120*/  IMAD R6, R7.reuse, UR6, RZ ;  /* 0x0000000607067c24 */ /* 0x040fe2000f8e02ff */
[----:B------:R-:W-:Y:S01]  /*0130*/  LOP3.LUT R23, R7, 0xf, RZ, 0xc0, !PT ;  /* 0x0000000f07177812 */ /* 0x000fe200078ec0ff */
[----:B------:R-:W-:Y:S02]  /*0140*/  IMAD.MOV.U32 R3, RZ, RZ, RZ ;  /* 0x000000ffff037224 */ /* 0x000fe400078e00ff */
[----:B------:R-:W-:Y:S01]  /*0150*/  IMAD.MOV.U32 R2, RZ, RZ, -0x1 ;  /* 0xffffffffff027424 */ /* 0x000fe200078e00ff */
[----:B------:R-:W-:-:S07]  /*0160*/  ISETP.NE.AND P0, PT, R23, RZ, PT ;  /* 0x000000ff1700720c */ /* 0x000fce0003f05270 */
[----:B------:R-:W-:Y:S06]  /*0170*/  @!P1 BRA `(.L_x_26) ;  /* 0x0000000000f09947 */ /* 0x000fec0003800000 */
[----:B------:R-:W1:Y:S01]  /*0180*/  LDCU.64 UR4, c[0x0][0x380] ;  /* 0x00007000ff0477ac */ /* 0x000e620008000a00 */
[----:B------:R-:W-:Y:S01]  /*0190*/  LOP3.LUT R3, R7, 0x7ffffff0, RZ, 0xc0, !PT ;  /* 0x7ffffff007037812 */ /* 0x000fe200078ec0ff */
[----:B------:R-:W-:Y:S02]  /*01a0*/  IMAD.MOV.U32 R7, RZ, RZ, RZ ;  /* 0x000000ffff077224 */ /* 0x000fe400078e00ff */
[----:B------:R-:W-:Y:S01]  /*01b0*/  IMAD.MOV.U32 R2, RZ, RZ, -0x1 ;  /* 0xffffffffff027424 */ /* 0x000fe200078e00ff */
[----:B-1----:R-:W-:-:S04]  /*01c0*/  IADD3 R4, P1, PT, R6, UR4, RZ ;  /* 0x0000000406047c10 */ /* 0x002fc8000ff3e0ff */
[----:B------:R-:W-:-:S04]  /*01d0*/  IADD3 R4, P2, PT, R4, 0x7, RZ ;  /* 0x0000000704047810 */ /* 0x000fc80007f5e0ff */
[----:B------:R-:W-:-:S09]  /*01e0*/  IADD3.X R5, PT, PT, RZ, UR5, RZ, P2, P1 ;  /* 0x00000005ff057c10 */ /* 0x000fd200097e24ff */
.L_x_27:
[----:B0-----:R-:W2:Y:S04]  /*01f0*/  LDG.E.U8.CONSTANT R24, desc[UR8][R4.64+-0x6] ;  /* 0xfffffa0804187981 */ /* 0x001ea8000c1e9100 */
[----:B------:R-:W3:Y:S04]  /*0200*/  LDG.E.U8.CONSTANT R9, desc[UR8][R4.64+-0x5] ;  /* 0xfffffb0804097981 */ /* 0x000ee8000c1e9100 */
[----:B------:R-:W4:Y:S04]  /*0210*/  LDG.E.U8.CONSTANT R10, desc[UR8][R4.64+-0x4] ;  /* 0xfffffc08040a7981 */ /* 0x000f28000c1e9100 */
[----:B------:R-:W5:Y:S04]  /*0220*/  LDG.E.U8.CONSTANT R8, desc[UR8][R4.64+-0x7] ;  /* 0xfffff90804087981 */ /* 0x000f68000c1e9100 */
        /* <DEDUP_REMOVED lines=11> */
[----:B------:R-:W5:Y:S01]  /*02e0*/  LDG.E.U8.CONSTANT R22, desc[UR8][R4.64+0x8] ;  /* 0x0000080804167981 */ /* 0x000f62000c1e9100 */
[----:B--2---:R-:W-:-:S02]  /*02f0*/  ISETP.NE.AND P4, PT, R24, RZ, PT ;  /* 0x000000ff1800720c */ /* 0x004fc40003f85270 */
[----:B---3--:R-:W-:Y:S02]  /*0300*/  ISETP.NE.AND P1, PT, R9, RZ, PT ;  /* 0x000000ff0900720c */ /* 0x008fe40003f25270 */
[----:B----4-:R-:W-:Y:S02]  /*0310*/  ISETP.NE.AND P2, PT, R10, RZ, PT ;  /* 0x000000ff0a00720c */ /* 0x010fe40003f45270 */
[----:B-----5:R-:W-:-:S04]  /*0320*/  ISETP.NE.AND P3, PT, R8, RZ, PT ;  /* 0x000000ff0800720c */ /* 0x020fc80003f65270 */
[----:B------:R-:W-:-:S03]  /*0330*/  SEL R2, R2, R7, !P3 ;  /* 0x0000000702027207 */ /* 0x000fc60005800000 */
[----:B------:R-:W-:Y:S01]  /*0340*/  @P4 VIADD R2, R7, 0x1 ;  /* 0x0000000107024836 */ /* 0x000fe20000000000 */
[----:B------:R-:W-:Y:S01]  /*0350*/  ISETP.NE.AND P3, PT, R11, RZ, PT ;  /* 0x000000ff0b00720c */ /* 0x000fe20003f65270 */
[C---:B------:R-:W-:Y:S01]  /*0360*/  @P1 VIADD R2, R7.reuse, 0x2 ;  /* 0x0000000207021836 */ /* 0x040fe20000000000 */
[----:B------:R-:W-:Y:S01]  /*0370*/  ISETP.NE.AND P4, PT, R12, RZ, PT ;  /* 0x000000ff0c00720c */ /* 0x000fe20003f85270 */
[----:B------:R-:W-:Y:S01]  /*0380*/  @P2 VIADD R2, R7, 0x3 ;  /* 0x0000000307022836 */ /* 0x000fe20000000000 */
[----:B------:R-:W-:Y:S02]  /*0390*/  ISETP.NE.AND P1, PT, R13, RZ, PT ;  /* 0x000000ff0d00720c */ /* 0x000fe40003f25270 */
[----:B------:R-:W-:-:S07]  /*03a0*/  ISETP.NE.AND P2, PT, R14, RZ, PT ;  /* 0x000000ff0e00720c */ /* 0x000fce0003f45270 */
[----:B------:R-:W-:Y:S01]  /*03b0*/  @P3 VIADD R2, R7, 0x4 ;  /* 0x0000000407023836 */ /* 0x000fe20000000000 */
[----:B------:R-:W-:Y:S01]  /*03c0*/  ISETP.NE.AND P3, PT, R15, RZ, PT ;  /* 0x000000ff0f00720c */ /* 0x000fe20003f65270 */
[C---:B------:R-:W-:Y:S01]  /*03d0*/  @P4 VIADD R2, R7.reuse, 0x5 ;  /* 0x0000000507024836 */ /* 0x040fe20000000000 */
[----:B------:R-:W-:Y:S01]  /*03e0*/  ISETP.NE.AND P4, PT, R16, RZ, PT ;  /* 0x000000ff1000720c */ /* 0x000fe20003f85270 */
[----:B------:R-:W-:Y:S01]  /*03f0*/  @P1 VIADD R2, R7, 0x6 ;  /* 0x0000000607021836 */ /* 0x000fe20000000000 */
[----:B------:R-:W-:Y:S01]  /*0400*/  ISETP.NE.AND P1, PT, R17, RZ, PT ;  /* 0x000000ff1100720c */ /* 0x000fe20003f25270 */
[----:B------:R-:W-:Y:S01]  /*0410*/  @P2 VIADD R2, R7, 0x7 ;  /* 0x0000000707022836 */ /* 0x000fe20000000000 */
        /* <DEDUP_REMOVED lines=9> */
[C---:B------:R-:W-:Y:S02]  /*04b0*/  @P3 VIADD R2, R7.reuse, 0xc ;  /* 0x0000000c07023836 */ /* 0x040fe40000000000 */
[C---:B------:R-:W-:Y:S02]  /*04c0*/  @P4 VIADD R2, R7.reuse, 0xd ;  /* 0x0000000d07024836 */ /* 0x040fe40000000000 */
[C---:B------:R-:W-:Y:S02]  /*04d0*/  @P1 VIADD R2, R7.reuse, 0xe ;  /* 0x0000000e07021836 */ /* 0x040fe40000000000 */
[C---:B------:R-:W-:Y:S02]  /*04e0*/  @P2 VIADD R2, R7.reuse, 0xf ;  /* 0x0000000f07022836 */ /* 0x040fe40000000000 */
[----:B------:R-:W-:-:S05]  /*04f0*/  VIADD R7, R7, 0x10 ;  /* 0x0000001007077836 */ /* 0x000fca0000000000 */
[----:B------:R-:W-:Y:S02]  /*0500*/  ISETP.NE.AND P1, PT, R7, R3, PT ;  /* 0x000000030700720c */ /* 0x000fe40003f25270 */
[----:B------:R-:W-:-:S05]  /*0510*/  IADD3 R4, P2, PT, R4, 0x10, RZ ;  /* 0x0000001004047810 */ /* 0x000fca0007f5e0ff */
[----:B------:R-:W-:-:S06]  /*0520*/  IMAD.X R5, RZ, RZ, R5, P2 ;  /* 0x000000ffff057224 */ /* 0x000fcc00010e0605 */
[----:B------:R-:W-:Y:S05]  /*0530*/  @P1 BRA `(.L_x_27) ;  /* 0xfffffffc002c1947 */ /* 0x000fea000383ffff */
.L_x_26:
[----:B------:R-:W-:Y:S05]  /*0540*/  @!P0 BRA `(.L_x_25) ;  /* 0x00000004002c8947 */ /* 0x000fea0003800000 */
[----:B------:R-:W1:Y:S01]  /*0550*/  LDCU UR4, c[0x0][0x39c] ;  /* 0x00007380ff0477ac */ /* 0x000e620008000800 */
[----:B------:R-:W-:Y:S01]  /*0560*/  ISETP.GE.U32.AND P0, PT, R23, 0x8, PT ;  /* 0x000000081700780c */ /* 0x000fe20003f06070 */
[----:B-1----:R-:W-:-:S04]  /*0570*/  ULOP3.LUT UR5, UR4, 0x7, URZ, 0xc0, !UPT ;  /* 0x0000000704057892 */ /* 0x002fc8000f8ec0ff */
[----:B------:R-:W-:-:S08]  /*0580*/  UISETP.NE.AND UP0, UPT, UR5, URZ, UPT ;  /* 0x000000ff0500728c */ /* 0x000fd0000bf05270 */
[----:B------:R-:W-:Y:S05]  /*0590*/  @!P0 BRA `(.L_x_28) ;  /* 0x00000000007c8947 */ /* 0x000fea0003800000 */
[----:B------:R-:W1:Y:S01]  /*05a0*/  LDCU.64 UR10, c[0x0][0x380] ;  /* 0x00007000ff0a77ac */ /* 0x000e620008000a00 */
[----:B------:R-:W-:Y:S01]  /*05b0*/  IMAD.IADD R8, R6, 0x1, R3 ;  /* 0x0000000106087824 */ /* 0x000fe200078e0203 */
[----:B-1----:R-:W-:-:S04]  /*05c0*/  IADD3 R4, P1, P2, R3, UR10, R6 ;  /* 0x0000000a03047c10 */ /* 0x002fc8000fa3e006 */
[----:B------:R-:W-:Y:S02]  /*05d0*/  IADD3 R8, P0, PT, R8, UR10, RZ ;  /* 0x0000000a08087c10 */ /* 0x000fe4000ff1e0ff */
[----:B------:R-:W-:-:S03]  /*05e0*/  IADD3.X R5, PT, PT, RZ, UR11, RZ, P1, P2 ;  /* 0x0000000bff057c10 */ /* 0x000fc60008fe44ff */
[----:B------:R-:W-:Y:S02]  /*05f0*/  IMAD.X R9, RZ, RZ, UR11, P0 ;  /* 0x0000000bff097e24 */ /* 0x000fe400080e06ff */
[----:B0-----:R-:W2:Y:S04]  /*0600*/  LDG.E.U8.CONSTANT R15, desc[UR8][R4.64+0x1] ;  /* 0x00000108040f7981 */ /* 0x001ea8000c1e9100 */
[----:B------:R-:W3:Y:S04]  /*0610*/  LDG.E.U8.CONSTANT R7, desc[UR8][R4.64+0x2] ;  /* 0x0000020804077981 */ /* 0x000ee8000c1e9100 */
[----:B------:R-:W4:Y:S04]  /*0620*/  LDG.E.U8.CONSTANT R10, desc[UR8][R4.64+0x3] ;  /* 0x00000308040a7981 */ /* 0x000f28000c1e9100 */
        /* <DEDUP_REMOVED lines=17> */
[C---:B------:R-:W-:Y:S02]  /*0740*/  @P2 VIADD R2, R3.reuse, 0x4 ;  /* 0x0000000403022836 */ /* 0x040fe40000000000 */
[C---:B------:R-:W-:Y:S02]  /*0750*/  @P3 VIADD R2, R3.reuse, 0x5 ;  /* 0x0000000503023836 */ /* 0x040fe40000000000 */
[C---:B------:R-:W-:Y:S02]  /*0760*/  @P0 VIADD R2, R3.reuse, 0x6 ;  /* 0x0000000603020836 */ /* 0x040fe40000000000 */
[C---:B------:R-:W-:Y:S02]  /*0770*/  @P1 VIADD R2, R3.reuse, 0x7 ;  /* 0x0000000703021836 */ /* 0x040fe40000000000 */
[----:B------:R-:W-:-:S07]  /*0780*/  VIADD R3, R3, 0x8 ;  /* 0x0000000803037836 */ /* 0x000fce0000000000 */
.L_x_28:
[----:B------:R-:W-:Y:S05]  /*0790*/  BRA.U !UP0, `(.L_x_25) ;  /* 0x0000000108987547 */ /* 0x000fea000b800000 */
[----:B------:R-:W-:Y:S02]  /*07a0*/  UISETP.GE.U32.AND UP0, UPT, UR5, 0x4, UPT ;  /* 0x000000040500788c */ /* 0x000fe4000bf06070 */
[----:B------:R-:W-:-:S04]  /*07b0*/  ULOP3.LUT UR4, UR4, 0x3, URZ, 0xc0, !UPT ;  /* 0x0000000304047892 */ /* 0x000fc8000f8ec0ff */
[----:B------:R-:W-:-:S03]  /*07c0*/  UISETP.NE.AND UP1, UPT, UR4, URZ, UPT ;  /* 0x000000ff0400728c */ /* 0x000fc6000bf25270 */
[----:B------:R-:W-:Y:S08]  /*07d0*/  BRA.U !UP0, `(.L_x_29) ;  /* 0x00000001084c7547 */ /* 0x000ff0000b800000 */
        /* <DEDUP_REMOVED lines=9> */
[----:B------:R-:W5:Y:S01]  /*0870*/  LDG.E.U8.CONSTANT R4, desc[UR8][R4.64] ;  /* 0x0000000804047981 */ /* 0x000f62000c1e9100 */
[----:B--2---:R-:W-:-:S02]  /*0880*/  ISETP.NE.AND P1, PT, R11, RZ, PT ;  /* 0x000000ff0b00720c */ /* 0x004fc40003f25270 */
[----:B---3--:R-:W-:Y:S02]  /*0890*/  ISETP.NE.AND P2, PT, R7, RZ, PT ;  /* 0x000000ff0700720c */ /* 0x008fe40003f45270 */
[----:B----4-:R-:W-:Y:S02]  /*08a0*/  ISETP.NE.AND P3, PT, R10, RZ, PT ;  /* 0x000000ff0a00720c */ /* 0x010fe40003f65270 */
[----:B-----5:R-:W-:-:S04]  /*08b0*/  ISETP.NE.AND P0, PT, R4, RZ, PT ;  /* 0x000000ff0400720c */ /* 0x020fc80003f05270 */
[----:B------:R-:W-:-:S03]  /*08c0*/  SEL R2, R2, R3, !P0 ;  /* 0x0000000302027207 */ /* 0x000fc60004000000 */
[C---:B------:R-:W-:Y:S02]  /*08d0*/  @P1 VIADD R2, R3.reuse, 0x1 ;  /* 0x0000000103021836 */ /* 0x040fe40000000000 */
[C---:B------:R-:W-:Y:S02]  /*08e0*/  @P2 VIADD R2, R3.reuse, 0x2 ;  /* 0x0000000203022836 */ /* 0x040fe40000000000 */
[C---:B------:R-:W-:Y:S02]  /*08f0*/  @P3 VIADD R2, R3.reuse, 0x3 ;  /* 0x0000000303023836 */ /* 0x040fe40000000000 */
[----:B------:R-:W-:-:S07]  /*0900*/  VIADD R3, R3, 0x4 ;  /* 0x0000000403037836 */ /* 0x000fce0000000000 */
.L_x_29:
[----:B------:R-:W-:Y:S05]  /*0910*/  BRA.U !UP1, `(.L_x_25) ;  /* 0x0000000109387547 */ /* 0x000fea000b800000 */
[----:B------:R-:W1:Y:S01]  /*0920*/  LDCU.64 UR10, c[0x0][0x380] ;  /* 0x00007000ff0a77ac */ /* 0x000e620008000a00 */
[----:B------:R-:W-:Y:S01]  /*0930*/  IMAD.IADD R4, R6, 0x1, R3 ;  /* 0x0000000106047824 */ /* 0x000fe200078e0203 */
[----:B------:R-:W-:-:S04]  /*0940*/  UIADD3 UR4, UPT, UPT, -UR4, URZ, URZ ;  /* 0x000000ff04047290 */ /* 0x000fc8000fffe1ff */
[----:B-1----:R-:W-:-:S05]  /*0950*/  IADD3 R4, P0, PT, R4, UR10, RZ ;  /* 0x0000000a04047c10 */ /* 0x002fca000ff1e0ff */
[----:B------:R-:W-:-:S08]  /*0960*/  IMAD.X R5, RZ, RZ, UR11, P0 ;  /* 0x0000000bff057e24 */ /* 0x000fd000080e06ff */
.L_x_30:
[----:B0-----:R0:W2:Y:S01]  /*0970*/  LDG.E.U8.CONSTANT R6, desc[UR8][R4.64] ;  /* 0x0000000804067981 */ /* 0x0010a2000c1e9100 */
[----:B------:R-:W-:-:S04]  /*0980*/  UIADD3 UR4, UPT, UPT, UR4, 0x1, URZ ;  /* 0x0000000104047890 */ /* 0x000fc8000fffe0ff */
[----:B------:R-:W-:Y:S01]  /*0990*/  UISETP.NE.AND UP0, UPT, UR4, URZ, UPT ;  /* 0x000000ff0400728c */ /* 0x000fe2000bf05270 */
[----:B0-----:R-:W-:-:S05]  /*09a0*/  IADD3 R4, P1, PT, R4, 0x1, RZ ;  /* 0x0000000104047810 */ /* 0x001fca0007f3e0ff */
[----:B------:R-:W-:Y:S01]  /*09b0*/  IMAD.X R5, RZ, RZ, R5, P1 ;  /* 0x000000ffff057224 */ /* 0x000fe200008e0605 */
[----:B--2---:R-:W-:-:S04]  /*09c0*/  ISETP.NE.AND P0, PT, R6, RZ, PT ;  /* 0x000000ff0600720c */ /* 0x004fc80003f05270 */
[----:B------:R-:W-:Y:S01]  /*09d0*/  SEL R2, R2, R3, !P0 ;  /* 0x0000000302027207 */ /* 0x000fe20004000000 */
[----:B------:R-:W-:Y:S01]  /*09e0*/  VIADD R3, R3, 0x1 ;  /* 0x0000000103037836 */ /* 0x000fe20000000000 */
[----:B------:R-:W-:Y:S07]  /*09f0*/  BRA.U UP0, `(.L_x_30) ;  /* 0xfffffffd00dc7547 */ /* 0x000fee000b83ffff */
.L_x_25:
[----:B------:R-:W1:Y:S01]  /*0a00*/  LDCU UR5, c[0x0][0x39c] ;  /* 0x00007380ff0577ac */ /* 0x000e620008000800 */
[----:B------:R-:W2:Y:S01]  /*0a10*/  LDCU UR4, c[0x0][0x39c] ;  /* 0x00007380ff0477ac */ /* 0x000ea20008000800 */
[----:B-1----:R-:W-:Y:S02]  /*0a20*/  IMAD.U32 R7, RZ, RZ, UR5 ;  /* 0x00000005ff077e24 */ /* 0x002fe4000f8e00ff */
[----:B--2---:R-:W-:-:S03]  /*0a30*/  IMAD.U32 R3, RZ, RZ, UR4 ;  /* 0x00000004ff037e24 */ /* 0x004fc6000f8e00ff */
[----:B------:R-:W-:-:S13]  /*0a40*/  ISETP.GE.AND P0, PT, R7, 0x1, PT ;  /* 0x000000010700780c */ /* 0x000fda0003f06270 */
[----:B------:R-:W-:Y:S05]  /*0a50*/  @!P0 BRA `(.L_x_31) ;  /* 0x0000000000408947 */ /* 0x000fea0003800000 */
[----:B------:R-:W1:Y:S01]  /*0a60*/  LDC R6, c[0x0][0x39c] ;  /* 0x0000e700ff067b82 */ /* 0x000e620000000800 */
[----:B------:R-:W-:Y:S01]  /*0a70*/  IMAD.MOV.U32 R3, RZ, RZ, RZ ;  /* 0x000000ffff037224 */ /* 0x000fe200078e00ff */
[----:B------:R-:W2:Y:S01]  /*0a80*/  LDCU UR7, c[0x0][0x39c] ;  /* 0x00007380ff0777ac */ /* 0x000ea20008000800 */
[----:B------:R-:W3:Y:S01]  /*0a90*/  LDCU.64 UR4, c[0x0][0x388] ;  /* 0x00007100ff0477ac */ /* 0x000ee20008000a00 */
[----:B------:R-:W-:-:S04]  /*0aa0*/  NOP ;  /* 0x0000000000007918 */ /* 0x000fc80000000000 */
.L_x_32:
[----:B--2---:R-:W-:-:S04]  /*0ab0*/  IMAD.U32 R7, RZ, RZ, UR7 ;  /* 0x00000007ff077e24 */ /* 0x004fc8000f8e00ff */
[----:B------:R-:W-:-:S05]  /*0ac0*/  IMAD R4, R7, UR6, R3 ;  /* 0x0000000607047c24 */ /* 0x000fca000f8e0203 */
[----:B---3--:R-:W-:-:S05]  /*0ad0*/  IADD3 R4, P0, PT, R4, UR4, RZ ;  /* 0x0000000404047c10 */ /* 0x008fca000ff1e0ff */
[----:B------:R-:W-:-:S05]  /*0ae0*/  IMAD.X R5, RZ, RZ, UR5, P0 ;  /* 0x00000005ff057e24 */ /* 0x000fca00080e06ff */
[----:B0-----:R-:W2:Y:S02]  /*0af0*/  LDG.E.U8.CONSTANT R4, desc[UR8][R4.64] ;  /* 0x0000000804047981 */ /* 0x001ea4000c1e9100 */
[----:B--2---:R-:W-:-:S13]  /*0b00*/  ISETP.NE.AND P0, PT, R4, RZ, PT ;  /* 0x000000ff0400720c */ /* 0x004fda0003f05270 */
[----:B------:R-:W-:Y:S05]  /*0b10*/  @P0 BRA `(.L_x_31) ;  /* 0x0000000000100947 */ /* 0x000fea0003800000 */
[----:B------:R-:W-:-:S05]  /*0b20*/  VIADD R3, R3, 0x1 ;  /* 0x0000000103037836 */ /* 0x000fca0000000000 */
[----:B------:R-:W-:-:S13]  /*0b30*/  ISETP.NE.AND P0, PT, R3, R7, PT ;  /* 0x000000070300720c */ /* 0x000fda0003f05270 */
[----:B------:R-:W-:Y:S05]  /*0b40*/  @P0 BRA `(.L_x_32) ;  /* 0xfffffffc00d80947 */ /* 0x000fea000383ffff */
[----:B-1----:R-:W-:-:S07]  /*0b50*/  IMAD.MOV.U32 R3, RZ, RZ, R6 ;  /* 0x000000ffff037224 */ /* 0x002fce00078e0006 */
.L_x_31:
[----:B------:R-:W2:Y:S01]  /*0b60*/  S2UR UR5, SR_CgaCtaId ;  /* 0x00000000000579c3 */ /* 0x000ea20000008800 */
[----:B------:R-:W-:Y:S02]  /*0b70*/  UMOV UR4, 0x400 ;  /* 0x0000040000047882 */ /* 0x000fe40000000000 */
[----:B--2---:R-:W-:-:S09]  /*0b80*/  ULEA UR4, UR5, UR4, 0x18 ;  /* 0x0000000405047291 */ /* 0x004fd2000f8ec0ff */
[----:B------:R2:W-:Y:S03]  /*0b90*/  STS.64 [UR4], R2 ;  /* 0x00000002ff007988 */ /* 0x0005e60008000a04 */
.L_x_24:
[----:B0-----:R-:W-:Y:S05]  /*0ba0*/  BSYNC.RECONVERGENT B0 ;  /* 0x0000000000007941 */ /* 0x001fea0003800200 */
.L_x_23:
[----:B------:R-:W0:Y:S08]  /*0bb0*/  S2UR UR5, SR_CgaCtaId ;  /* 0x00000000000579c3 */ /* 0x000e300000008800 */
[----:B------:R-:W-:Y:S01]  /*0bc0*/  BAR.SYNC.DEFER_BLOCKING 0x0 ;  /* 0x0000000000007b1d */ /* 0x000fe20000010000 */
[----:B------:R-:W-:-:S05]  /*0bd0*/  IMAD R4, R7, UR6, R0 ;  /* 0x0000000607047c24 */ /* 0x000fca000f8e0200 */
[----:B------:R-:W-:Y:S02]  /*0be0*/  UMOV UR4, 0x400 ;  /* 0x0000040000047882 */ /* 0x000fe40000000000 */
[----:B0-----:R-:W-:-:S09]  /*0bf0*/  ULEA UR4, UR5, UR4, 0x18 ;  /* 0x0000000405047291 */ /* 0x001fd2000f8ec0ff */
[----:B--2---:R-:W0:Y:S02]  /*0c00*/  LDS.64 R2, [UR4] ;  /* 0x00000004ff027984 */ /* 0x004e240008000a00 */
[----:B------:R-:W2:Y:S01]  /*0c10*/  LDCU.64 UR4, c[0x0][0x390] ;  /* 0x00007200ff0477ac */ /* 0x000ea20008000a00 */
[----:B0-----:R-:W-:-:S04]  /*0c20*/  ISETP.GE.AND P0, PT, R3, R7, PT ;  /* 0x000000070300720c */ /* 0x001fc80003f06270 */
[----:B------:R-:W-:-:S04]  /*0c30*/  ISETP.GT.AND P0, PT, R2, -0x1, !P0 ;  /* 0xffffffff0200780c */ /* 0x000fc80004704270 */
[----:B------:R-:W-:Y:S02]  /*0c40*/  ISETP.GE.AND P0, PT, R0, R2, P0 ;  /* 0x000000020000720c */ /* 0x000fe40000706270 */
[----:B--2---:R-:W-:Y:S02]  /*0c50*/  IADD3 R2, P1, PT, R4, UR4, RZ ;  /* 0x0000000404027c10 */ /* 0x004fe4000ff3e0ff */
[----:B------:R-:W-:Y:S02]  /*0c60*/  ISETP.LE.AND P0, PT, R0, R3, P0 ;  /* 0x000000030000720c */ /* 0x000fe40000703270 */
[----:B------:R-:W-:Y:S02]  /*0c70*/  LEA.HI.X.SX32 R3, R4, UR5, 0x1, P1 ;  /* 0x0000000504037c11 */ /* 0x000fe400088f0eff */
[----:B------:R-:W-:-:S05]  /*0c80*/  SEL R5, RZ, 0xffffffff, !P0 ;  /* 0xffffffffff057807 */ /* 0x000fca0004000000 */
[----:B------:R-:W-:Y:S01]  /*0c90*/  STG.E.U8 desc[UR8][R2.64], R5 ;  /* 0x0000000502007986 */ /* 0x000fe2000c101108 */
[----:B------:R-:W-:Y:S05]  /*0ca0*/  EXIT ;  /* 0x000000000000794d */ /* 0x000fea0003800000 */
.L_x_33:
        /* <DEDUP_REMOVED lines=13> */
.L_x_66:


//--------------------- .text.sigmoidThresholdKernel --------------------------
	.section	.text.sigmoidThresholdKernel,"ax",@progbits
	.align	128
        .global         sigmoidThresholdKernel
        .type           sigmoidThresholdKernel,@function
        .size           sigmoidThresholdKernel,(.L_x_58 - sigmoidThresholdKernel)
        .other          sigmoidThresholdKernel,@"STO_CUDA_ENTRY STV_DEFAULT"
sigmoidThresholdKernel:
.text.sigmoidThresholdKernel:
        /* <DEDUP_REMOVED lines=10> */
[----:B------:R-:W0:Y:S01]  /*00a0*/  LDC.64 R4, c[0x0][0x380] ;  /* 0x0000e000ff047b82 */ /* 0x000e220000000a00 */
[----:B------:R-:W1:Y:S01]  /*00b0*/  LDCU.64 UR4, c[0x0][0x358] ;  /* 0x00006b00ff0477ac */ /* 0x000e620008000a00 */
[----:B------:R-:W-:-:S04]  /*00c0*/  IMAD R7, R3, R6, UR6 ;  /* 0x0000000603077e24 */ /* 0x000fc8000f8e0206 */
[----:B0-----:R-:W-:-:S06]  /*00d0*/  IMAD.WIDE R4, R7, 0x4, R4 ;  /* 0x0000000407047825 */ /* 0x001fcc00078e0204 */
[----:B-1----:R-:W2:Y:S01]  /*00e0*/  LDG.E.CONSTANT R4, desc[UR4][R4.64] ;  /* 0x0000000404047981 */ /* 0x002ea2000c1e9900 */
[----:B------:R-:W-:Y:S01]  /*00f0*/  BSSY.RECONVERGENT B0, `(.L_x_34) ;  /* 0x0000013000007945 */ /* 0x000fe20003800200 */
[----:B--2---:R-:W-:-:S05]  /*0100*/  FMUL R0, R4, -1.4426950216293334961 ;  /* 0xbfb8aa3b04007820 */ /* 0x004fca0000400000 */
[----:B------:R-:W-:-:S13]  /*0110*/  FSETP.GEU.AND P0, PT, R0, -126, PT ;  /* 0xc2fc00000000780b */ /* 0x000fda0003f0e000 */
[----:B------:R-:W-:-:S04]  /*0120*/  @!P0 FMUL R0, R0, 0.5 ;  /* 0x3f00000000008820 */ /* 0x000fc80000400000 */
[----:B------:R-:W0:Y:S02]  /*0130*/  MUFU.EX2 R2, R0 ;  /* 0x0000000000027308 */ /* 0x000e240000000800 */
[----:B0-----:R-:W-:-:S04]  /*0140*/  @!P0 FMUL R2, R2, R2 ;  /* 0x0000000202028220 */ /* 0x001fc80000400000 */
[----:B------:R-:W-:-:S04]  /*0150*/  FADD R0, R2, 1 ;  /* 0x3f80000002007421 */ /* 0x000fc80000000000 */
[----:B------:R-:W-:-:S05]  /*0160*/  VIADD R2, R0, 0x1800000 ;  /* 0x0180000000027836 */ /* 0x000fca0000000000 */
[----:B------:R-:W-:-:S04]  /*0170*/  LOP3.LUT R2, R2, 0x7f800000, RZ, 0xc0, !PT ;  /* 0x7f80000002027812 */ /* 0x000fc800078ec0ff */
[----:B------:R-:W-:-:S13]  /*0180*/  ISETP.GT.U32.AND P0, PT, R2, 0x1ffffff, PT ;  /* 0x01ffffff0200780c */ /* 0x000fda0003f04070 */
[----:B------:R-:W-:Y:S05]  /*0190*/  @P0 BRA `(.L_x_35) ;  /* 0x0000000000100947 */ /* 0x000fea0003800000 */
[----:B------:R-:W-:-:S07]  /*01a0*/  MOV R4, 0x1c0 ;  /* 0x000001c000047802 */ /* 0x000fce0000000f00 */
[----:B------:R-:W-:Y:S05]  /*01b0*/  CALL.REL.NOINC `($__internal_0_$__cuda_sm20_rcp_rn_f32_slowpath) ;  /* 0x0000000000407944 */ /* 0x000fea0003c00000 */
[----:B------:R-:W-:Y:S01]  /*01c0*/  IMAD.MOV.U32 R4, RZ, RZ, R0 ;  /* 0x000000ffff047224 */ /* 0x000fe200078e0000 */
[----:B------:R-:W-:Y:S06]  /*01d0*/  BRA `(.L_x_36) ;  /* 0x0000000000107947 */ /* 0x000fec0003800000 */
.L_x_35:
[----:B------:R-:W0:Y:S02]  /*01e0*/  MUFU.RCP R5, R0 ;  /* 0x0000000000057308 */ /* 0x000e240000001000 */
[----:B0-----:R-:W-:-:S04]  /*01f0*/  FFMA R2, R0, R5, -1 ;  /* 0xbf80000000027423 */ /* 0x001fc80000000005 */
[----:B------:R-:W-:-:S04]  /*0200*/  FADD.FTZ R2, -R2, -RZ ;  /* 0x800000ff02027221 */ /* 0x000fc80000010100 */
[----:B------:R-:W-:-:S07]  /*0210*/  FFMA R4, R5, R2, R5 ;  /* 0x0000000205047223 */ /* 0x000fce0000000005 */
.L_x_36:
[----:B------:R-:W-:Y:S05]  /*0220*/  BSYNC.RECONVERGENT B0 ;  /* 0x0000000000007941 */ /* 0x000fea0003800200 */
.L_x_34:
[----:B------:R-:W0:Y:S01]  /*0230*/  LDC R0, c[0x0][0x394] ;  /* 0x0000e500ff007b82 */ /* 0x000e220000000800 */
[----:B------:R-:W1:Y:S01]  /*0240*/  LDCU.64 UR8, c[0x0][0x388] ;  /* 0x00007100ff0877ac */ /* 0x000e620008000a00 */
[----:B------:R-:W-:-:S04]  /*0250*/  FSETP.GT.AND P0, PT, R4, 0.5, PT ;  /* 0x3f0000000400780b */ /* 0x000fc80003f04000 */
[----:B------:R-:W-:Y:S01]  /*0260*/  SEL R5, RZ, 0x1, !P0 ;  /* 0x00000001ff057807 */ /* 0x000fe20004000000 */
[----:B0-----:R-:W-:-:S05]  /*0270*/  IMAD R3, R0, UR6, R3 ;  /* 0x0000000600037c24 */ /* 0x001fca000f8e0203 */
[----:B-1----:R-:W-:-:S04]  /*0280*/  IADD3 R2, P1, PT, R3, UR8, RZ ;  /* 0x0000000803027c10 */ /* 0x002fc8000ff3e0ff */
[----:B------:R-:W-:-:S05]  /*0290*/  LEA.HI.X.SX32 R3, R3, UR9, 0x1, P1 ;  /* 0x0000000903037c11 */ /* 0x000fca00088f0eff */
[----:B------:R-:W-:Y:S01]  /*02a0*/  STG.E.U8 desc[UR4][R2.64], R5 ;  /* 0x0000000502007986 */ /* 0x000fe2000c101104 */
[----:B------:R-:W-:Y:S05]  /*02b0*/  EXIT ;  /* 0x000000000000794d */ /* 0x000fea0003800000 */
        .weak           $__internal_0_$__cuda_sm20_rcp_rn_f32_slowpath
        .type           $__internal_0_$__cuda_sm20_rcp_rn_f32_slowpath,@function
        .size           $__internal_0_$__cuda_sm20_rcp_rn_f32_slowpath,(.L_x_58 - $__internal_0_$__cuda_sm20_rcp_rn_f32_slowpath)
$__internal_0_$__cuda_sm20_rcp_rn_f32_slowpath:
[----:B------:R-:W-:Y:S01]  /*02c0*/  IMAD.SHL.U32 R2, R0, 0x2, RZ ;  /* 0x0000000200027824 */ /* 0x000fe200078e00ff */
[----:B------:R-:W-:Y:S04]  /*02d0*/  BSSY.RECONVERGENT B1, `(.L_x_37) ;  /* 0x0000030000017945 */ /* 0x000fe80003800200 */
[----:B------:R-:W-:-:S04]  /*02e0*/  SHF.R.U32.HI R2, RZ, 0x18, R2 ;  /* 0x00000018ff027819 */ /* 0x000fc80000011602 */
[----:B------:R-:W-:-:S13]  /*02f0*/  ISETP.NE.U32.AND P0, PT, R2, RZ, PT ;  /* 0x000000ff0200720c */ /* 0x000fda0003f05070 */
[----:B------:R-:W-:Y:S05]  /*0300*/  @P0 BRA `(.L_x_38) ;  /* 0x0000000000280947 */ /* 0x000fea0003800000 */
[----:B------:R-:W-:-:S05]  /*0310*/  IMAD.SHL.U32 R2, R0, 0x2, RZ ;  /* 0x0000000200027824 */ /* 0x000fca00078e00ff */
[----:B------:R-:W-:-:S13]  /*0320*/  ISETP.NE.AND P0, PT, R2, RZ, PT ;  /* 0x000000ff0200720c */ /* 0x000fda0003f05270 */
[----:B------:R-:W-:Y:S01]  /*0330*/  @P0 FFMA R6, R0, 1.84467440737095516160e+19, RZ ;  /* 0x5f80000000060823 */ /* 0x000fe200000000ff */
[----:B------:R-:W-:Y:S08]  /*0340*/  @!P0 MUFU.RCP R5, R0 ;  /* 0x0000000000058308 */ /* 0x000ff00000001000 */
[----:B------:R-:W0:Y:S02]  /*0350*/  @P0 MUFU.RCP R7, R6 ;  /* 0x0000000600070308 */ /* 0x000e240000001000 */
[----:B0-----:R-:W-:-:S04]  /*0360*/  @P0 FFMA R2, R6, R7, -1 ;  /* 0xbf80000006020423 */ /* 0x001fc80000000007 */
[----:B------:R-:W-:-:S04]  /*0370*/  @P0 FADD.FTZ R2, -R2, -RZ ;  /* 0x800000ff02020221 */ /* 0x000fc80000010100 */
[----:B------:R-:W-:-:S04]  /*0380*/  @P0 FFMA R2, R7, R2, R7 ;  /* 0x0000000207020223 */ /* 0x000fc80000000007 */
[----:B------:R-:W-:Y:S01]  /*0390*/  @P0 FFMA R5, R2, 1.84467440737095516160e+19, RZ ;  /* 0x5f80000002050823 */ /* 0x000fe200000000ff */
[----:B------:R-:W-:Y:S06]  /*03a0*/  BRA `(.L_x_39) ;  /* 0x0000000000887947 */ /* 0x000fec0003800000 */
.L_x_38:
[----:B------:R-:W-:-:S05]  /*03b0*/  VIADD R5, R2, 0xffffff03 ;  /* 0xffffff0302057836 */ /* 0x000fca0000000000 */
[----:B------:R-:W-:-:S13]  /*03c0*/  ISETP.GT.U32.AND P0, PT, R5, 0x1, PT ;  /* 0x000000010500780c */ /* 0x000fda0003f04070 */
[----:B------:R-:W-:Y:S05]  /*03d0*/  @P0 BRA `(.L_x_40) ;  /* 0x0000000000780947 */ /* 0x000fea0003800000 */
[----:B------:R-:W-:Y:S01]  /*03e0*/  LOP3.LUT R6, R0, 0x7fffff, RZ, 0xc0, !PT ;  /* 0x007fffff00067812 */ /* 0x000fe200078ec0ff */
[----:B------:R-:W-:-:S03]  /*03f0*/  IMAD.MOV.U32 R10, RZ, RZ, 0x3 ;  /* 0x00000003ff0a7424 */ /* 0x000fc600078e00ff */
[----:B------:R-:W-:Y:S02]  /*0400*/  LOP3.LUT R6, R6, 0x3f800000, RZ, 0xfc, !PT ;  /* 0x3f80000006067812 */ /* 0x000fe400078efcff */
[----:B------:R-:W-:Y:S02]  /*0410*/  SHF.L.U32 R11, R10, R5, RZ ;  /* 0x000000050a0b7219 */ /* 0x000fe400000006ff */
[----:B------:R-:W0:Y:S02]  /*0420*/  MUFU.RCP R7, R6 ;  /* 0x0000000600077308 */ /* 0x000e240000001000 */
[----:B0-----:R-:W-:-:S04]  /*0430*/  FFMA R8, R6, R7, -1 ;  /* 0xbf80000006087423 */ /* 0x001fc80000000007 */
[----:B------:R-:W-:-:S04]  /*0440*/  FADD.FTZ R8, -R8, -RZ ;  /* 0x800000ff08087221 */ /* 0x000fc80000010100 */
[CCC-:B------:R-:W-:Y:S01]  /*0450*/  FFMA.RM R9, R7.reuse, R8.reuse, R7.reuse ;  /* 0x0000000807097223 */ /* 0x1c0fe20000004007 */
[----:B------:R-:W-:-:S04]  /*0460*/  FFMA.RP R8, R7, R8, R7 ;  /* 0x0000000807087223 */ /* 0x000fc80000008007 */
[C---:B------:R-:W-:Y:S02]  /*0470*/  LOP3.LUT R7, R9.reuse, 0x7fffff, RZ, 0xc0, !PT ;  /* 0x007fffff09077812 */ /* 0x040fe400078ec0ff */
[----:B------:R-:W-:Y:S02]  /*0480*/  FSETP.NEU.FTZ.AND P0, PT, R9, R8, PT ;  /* 0x000000080900720b */ /* 0x000fe40003f1d000 */
[----:B------:R-:W-:Y:S02]  /*0490*/  LOP3.LUT R8, R7, 0x800000, RZ, 0xfc, !PT ;  /* 0x0080000007087812 */ /* 0x000fe400078efcff */
[----:B------:R-:W-:Y:S02]  /*04a0*/  SEL R7, RZ, 0xffffffff, !P0 ;  /* 0xffffffffff077807 */ /* 0x000fe40004000000 */
[----:B------:R-:W-:Y:S02]  /*04b0*/  LOP3.LUT R6, R11, R8, RZ, 0xc0, !PT ;  /* 0x000000080b067212 */ /* 0x000fe400078ec0ff */
[----:B------:R-:W-:-:S02]  /*04c0*/  IADD3 R7, PT, PT, -R7, RZ, RZ ;  /* 0x000000ff07077210 */ /* 0x000fc40007ffe1ff */
[-C--:B------:R-:W-:Y:S02]  /*04d0*/  SHF.R.U32.HI R6, RZ, R5.reuse, R6 ;  /* 0x00000005ff067219 */ /* 0x080fe40000011606 */
[----:B------:R-:W-:Y:S02]  /*04e0*/  LOP3.LUT P1, RZ, R7, R5, R8, 0xf8, !PT ;  /* 0x0000000507ff7212 */ /* 0x000fe4000782f808 */
[C---:B------:R-:W-:Y:S02]  /*04f0*/  LOP3.LUT P0, RZ, R6.reuse, 0x1, RZ, 0xc0, !PT ;  /* 0x0000000106ff7812 */ /* 0x040fe4000780c0ff */
[----:B------:R-:W-:-:S04]  /*0500*/  LOP3.LUT P2, RZ, R6, 0x2, RZ, 0xc0, !PT ;  /* 0x0000000206ff7812 */ /* 0x000fc8000784c0ff */
[----:B------:R-:W-:Y:S02]  /*0510*/  PLOP3.LUT P0, PT, P0, P1, P2, 0xe0, 0x0 ;  /* 0x000000000000781c */ /* 0x000fe40000703c20 */
[----:B------:R-:W-:Y:S02]  /*0520*/  LOP3.LUT P1, RZ, R0, 0x7fffff, RZ, 0xc0, !PT ;  /* 0x007fffff00ff7812 */ /* 0x000fe4000782c0ff */
[----:B------:R-:W-:-:S05]  /*0530*/  SEL R5, RZ, 0x1, !P0 ;  /* 0x00000001ff057807 */ /* 0x000fca0004000000 */
[----:B------:R-:W-:-:S05]  /*0540*/  IMAD.MOV R5, RZ, RZ, -R5 ;  /* 0x000000ffff057224 */ /* 0x000fca00078e0a05 */
[----:B------:R-:W-:Y:S01]  /*0550*/  ISETP.GE.AND P0, PT, R5, RZ, PT ;  /* 0x000000ff0500720c */ /* 0x000fe20003f06270 */
[----:B------:R-:W-:-:S05]  /*0560*/  VIADD R5, R2, 0xffffff04 ;  /* 0xffffff0402057836 */ /* 0x000fca0000000000 */
[----:B------:R-:W-:-:S07]  /*0570*/  SHF.R.U32.HI R5, RZ, R5, R8 ;  /* 0x00000005ff057219 */ /* 0x000fce0000011608 */
[----:B------:R-:W-:-:S05]  /*0580*/  @!P0 VIADD R5, R5, 0x1 ;  /* 0x0000000105058836 */ /* 0x000fca0000000000 */
[----:B------:R-:W-:-:S04]  /*0590*/  @!P1 SHF.L.U32 R5, R5, 0x1, RZ ;  /* 0x0000000105059819 */ /* 0x000fc800000006ff */
[----:B------:R-:W-:Y:S01]  /*05a0*/  LOP3.LUT R5, R5, 0x80000000, R0, 0xf8, !PT ;  /* 0x8000000005057812 */ /* 0x000fe200078ef800 */
[----:B------:R-:W-:Y:S06]  /*05b0*/  BRA `(.L_x_39) ;  /* 0x0000000000047947 */ /* 0x000fec0003800000 */
.L_x_40:
[----:B------:R0:W1:Y:S02]  /*05c0*/  MUFU.RCP R5, R0 ;  /* 0x0000000000057308 */ /* 0x0000640000001000 */
.L_x_39:
[----:B------:R-:W-:Y:S05]  /*05d0*/  BSYNC.RECONVERGENT B1 ;  /* 0x0000000000017941 */ /* 0x000fea0003800200 */
.L_x_37:
[----:B01----:R-:W-:Y:S02]  /*05e0*/  IMAD.MOV.U32 R0, RZ, RZ, R5 ;  /* 0x000000ffff007224 */ /* 0x003fe400078e0005 */
[----:B------:R-:W-:-:S04]  /*05f0*/  IMAD.MOV.U32 R5, RZ, RZ, 0x0 ;  /* 0x00000000ff057424 */ /* 0x000fc800078e00ff */
[----:B------:R-:W-:Y:S05]  /*0600*/  RET.REL.NODEC R4 `(sigmoidThresholdKernel) ;  /* 0xfffffff8047c7950 */ /* 0x000fea0003c3ffff */
.L_x_41:
        /* <DEDUP_REMOVED lines=15> */
.L_x_58:


//--------------------- .text.resizePrototypesKernel --------------------------
	.section	.text.resizePrototypesKernel,"ax",@progbits
	.align	128
        .global         resizePrototypesKernel
        .type           resizePrototypesKernel,@function
        .size           resizePrototypesKernel,(.L_x_59 - resizePrototypesKernel)
        .other          resizePrototypesKernel,@"STO_CUDA_ENTRY STV_DEFAULT"
resizePrototypesKernel:
.text.resizePrototypesKernel:
[----:B------:R-:W-:Y:S01]  /*0000*/  LDC R1, c[0x0][0x37c] ;  /* 0x0000df00ff017b82 */ /* 0x000fe20000000800 */
[----:B------:R-:W0:Y:S07]  /*0010*/  S2R R0, SR_TID.Y ;  /* 0x0000000000007919 */ /* 0x000e2e0000002200 */
[----:B------:R-:W0:Y:S01]  /*0020*/  S2UR UR5, SR_CTAID.Y ;  /* 0x00000000000579c3 */ /* 0x000e220000002600 */
[----:B------:R-:W1:Y:S01]  /*0030*/  LDCU UR7, c[0x0][0x39c] ;  /* 0x00007380ff0777ac */ /* 0x000e620008000800 */
[----:B------:R-:W2:Y:S01]  /*0040*/  S2R R3, SR_TID.X ;  /* 0x0000000000037919 */ /* 0x000ea20000002100 */
[----:B------:R-:W3:Y:S05]  /*0050*/  LDCU UR8, c[0x0][0x3a0] ;  /* 0x00007400ff0877ac */ /* 0x000eea0008000800 */
[----:B------:R-:W0:Y:S08]  /*0060*/  LDC R5, c[0x0][0x364] ;  /* 0x0000d900ff057b82 */ /* 0x000e300000000800 */
[----:B------:R-:W2:Y:S08]  /*0070*/  S2UR UR6, SR_CTAID.X ;  /* 0x00000000000679c3 */ /* 0x000eb00000002500 */
[----:B------:R-:W2:Y:S08]  /*0080*/  LDC R4, c[0x0][0x360] ;  /* 0x0000d800ff047b82 */ /* 0x000eb00000000800 */
[----:B------:R-:W4:Y:S01]  /*0090*/  S2UR UR4, SR_CTAID.Z ;  /* 0x00000000000479c3 */ /* 0x000f220000002700 */
[----:B0-----:R-:W-:-:S05]  /*00a0*/  IMAD R5, R5, UR5, R0 ;  /* 0x0000000505057c24 */ /* 0x001fca000f8e0200 */
[----:B-1----:R-:W-:Y:S02]  /*00b0*/  ISETP.GE.AND P0, PT, R5, UR7, PT ;  /* 0x0000000705007c0c */ /* 0x002fe4000bf06270 */
[----:B------:R-:W4:Y:S01]  /*00c0*/  LDC R2, c[0x0][0x390] ;  /* 0x0000e400ff027b82 */ /* 0x000f220000000800 */
[----:B--2---:R-:W-:Y:S01]  /*00d0*/  IMAD R4, R4, UR6, R3 ;  /* 0x0000000604047c24 */ /* 0x004fe2000f8e0203 */
[----:B----4-:R-:W-:-:S04]  /*00e0*/  ISETP.LE.OR P0, PT, R2, UR4, P0 ;  /* 0x0000000402007c0c */ /* 0x010fc80008703670 */
[----:B---3--:R-:W-:-:S13]  /*00f0*/  ISETP.GE.OR P0, PT, R4, UR8, P0 ;  /* 0x0000000804007c0c */ /* 0x008fda0008706670 */
[----:B------:R-:W-:Y:S05]  /*0100*/  @P0 EXIT ;  /* 0x000000000000094d */ /* 0x000fea0003800000 */
[----:B------:R-:W0:Y:S01]  /*0110*/  LDCU UR5, c[0x0][0x394] ;  /* 0x00007280ff0577ac */ /* 0x000e220008000800 */
[----:B------:R-:W-:Y:S01]  /*0120*/  I2FP.F32.U32 R7, UR7 ;  /* 0x0000000700077c45 */ /* 0x000fe20008201000 */
[----:B------:R-:W-:Y:S01]  /*0130*/  BSSY.RECONVERGENT B0, `(.L_x_42) ;  /* 0x0000011000007945 */ /* 0x000fe20003800200 */
[----:B------:R-:W-:Y:S02]  /*0140*/  I2FP.F32.U32 R0, R5 ;  /* 0x0000000500007245 */ /* 0x000fe40000201000 */
[----:B------:R-:W1:Y:S03]  /*0150*/  MUFU.RCP R2, R7 ;  /* 0x0000000700027308 */ /* 0x000e660000001000 */
[----:B------:R-:W-:Y:S01]  /*0160*/  FADD R0, R0, 0.5 ;  /* 0x3f00000000007421 */ /* 0x000fe20000000000 */
[----:B0-----:R-:W-:Y:S01]  /*0170*/  I2FP.F32.S32 R3, UR5 ;  /* 0x0000000500037c45 */ /* 0x001fe20008201400 */
[----:B-1----:R-:W-:-:S04]  /*0180*/  FFMA R9, -R7, R2, 1 ;  /* 0x3f80000007097423 */ /* 0x002fc80000000102 */
[----:B------:R-:W-:Y:S01]  /*0190*/  FMUL R0, R0, R3 ;  /* 0x0000000300007220 */ /* 0x000fe20000400000 */
[----:B------:R-:W-:-:S03]  /*01a0*/  FFMA R9, R2, R9, R2 ;  /* 0x0000000902097223 */ /* 0x000fc60000000002 */
[----:B------:R-:W0:Y:S01]  /*01b0*/  FCHK P0, R0, R7 ;  /* 0x0000000700007302 */ /* 0x000e220000000000 */
[----:B------:R-:W-:-:S04]  /*01c0*/  FFMA R2, R0, R9, RZ ;  /* 0x0000000900027223 */ /* 0x000fc800000000ff */
[----:B------:R-:W-:-:S04]  /*01d0*/  FFMA R3, -R7, R2, R0 ;  /* 0x0000000207037223 */ /* 0x000fc80000000100 */
[----:B------:R-:W-:Y:S01]  /*01e0*/  FFMA R6, R9, R3, R2 ;  /* 0x0000000309067223 */ /* 0x000fe20000000002 */
[----:B0-----:R-:W-:Y:S06]  /*01f0*/  @!P0 BRA `(.L_x_43) ;  /* 0x0000000000108947 */ /* 0x001fec0003800000 */
[----:B------:R-:W-:Y:S01]  /*0200*/  IMAD.MOV.U32 R3, RZ, RZ, R7 ;  /* 0x000000ffff037224 */ /* 0x000fe200078e0007 */
[----:B------:R-:W-:-:S07]  /*0210*/  MOV R2, 0x230 ;  /* 0x0000023000027802 */ /* 0x000fce0000000f00 */
[----:B------:R-:W-:Y:S05]  /*0220*/  CALL.REL.NOINC `($__internal_1_$__cuda_sm3x_div_rn_noftz_f32_slowpath) ;  /* 0x0000000400447944 */ /* 0x000fea0003c00000 */
[----:B------:R-:W-:-:S07]  /*0230*/  IMAD.MOV.U32 R6, RZ, RZ, R0 ;  /* 0x000000ffff067224 */ /* 0x000fce00078e0000 */
.L_x_43:
[----:B------:R-:W-:Y:S05]  /*0240*/  BSYNC.RECONVERGENT B0 ;  /* 0x0000000000007941 */ /* 0x000fea0003800200 */
.L_x_42:
[----:B------:R-:W0:Y:S01]  /*0250*/  LDCU UR5, c[0x0][0x3a0] ;  /* 0x00007400ff0577ac */ /* 0x000e220008000800 */
[----:B------:R-:W-:Y:S01]  /*0260*/  I2FP.F32.S32 R0, R4 ;  /* 0x0000000400007245 */ /* 0x000fe20000201400 */
[----:B------:R-:W-:Y:S01]  /*0270*/  BSSY.RECONVERGENT B0, `(.L_x_44) ;  /* 0x0000014000007945 */ /* 0x000fe20003800200 */
[----:B------:R-:W-:Y:S01]  /*0280*/  FADD R6, R6, -0.5 ;  /* 0xbf00000006067421 */ /* 0x000fe20000000000 */
[----:B------:R-:W1:Y:S02]  /*0290*/  LDCU.64 UR6, c[0x0][0x358] ;  /* 0x00006b00ff0677ac */ /* 0x000e640008000a00 */
[----:B------:R-:W-:Y:S01]  /*02a0*/  FADD R0, R0, 0.5 ;  /* 0x3f00000000007421 */ /* 0x000fe20000000000 */
[----:B0-----:R-:W-:Y:S01]  /*02b0*/  I2FP.F32.S32 R7, UR5 ;  /* 0x0000000500077c45 */ /* 0x001fe20008201400 */
[----:B------:R-:W0:Y:S03]  /*02c0*/  LDCU UR5, c[0x0][0x398] ;  /* 0x00007300ff0577ac */ /* 0x000e260008000800 */
[----:B------:R-:W2:Y:S01]  /*02d0*/  MUFU.RCP R2, R7 ;  /* 0x0000000700027308 */ /* 0x000ea20000001000 */
[----:B0-----:R-:W-:Y:S01]  /*02e0*/  I2FP.F32.S32 R3, UR5 ;  /* 0x0000000500037c45 */ /* 0x001fe20008201400 */
[----:B--2---:R-:W-:-:S04]  /*02f0*/  FFMA R9, -R7, R2, 1 ;  /* 0x3f80000007097423 */ /* 0x004fc80000000102 */
[----:B------:R-:W-:Y:S01]  /*0300*/  FMUL R0, R0, R3 ;  /* 0x0000000300007220 */ /* 0x000fe20000400000 */
[----:B------:R-:W-:-:S03]  /*0310*/  FFMA R9, R2, R9, R2 ;  /* 0x0000000902097223 */ /* 0x000fc60000000002 */
[----:B------:R-:W0:Y:S01]  /*0320*/  FCHK P0, R0, R7 ;  /* 0x0000000700007302 */ /* 0x000e220000000000 */
[----:B------:R-:W-:-:S04]  /*0330*/  FFMA R2, R0, R9, RZ ;  /* 0x0000000900027223 */ /* 0x000fc800000000ff */
[----:B------:R-:W-:-:S04]  /*0340*/  FFMA R3, -R7, R2, R0 ;  /* 0x0000000207037223 */ /* 0x000fc80000000100 */
[----:B------:R-:W-:Y:S01]  /*0350*/  FFMA R9, R9, R3, R2 ;  /* 0x0000000309097223 */ /* 0x000fe20000000002 */
[----:B01----:R-:W-:Y:S06]  /*0360*/  @!P0 BRA `(.L_x_45) ;  /* 0x0000000000108947 */ /* 0x003fec0003800000 */
[----:B------:R-:W-:Y:S01]  /*0370*/  IMAD.MOV.U32 R3, RZ, RZ, R7 ;  /* 0x000000ffff037224 */ /* 0x000fe200078e0007 */
[----:B------:R-:W-:-:S07]  /*0380*/  MOV R2, 0x3a0 ;  /* 0x000003a000027802 */ /* 0x000fce0000000f00 */
[----:B------:R-:W-:Y:S05]  /*0390*/  CALL.REL.NOINC `($__internal_1_$__cuda_sm3x_div_rn_noftz_f32_slowpath) ;  /* 0x0000000000e87944 */ /* 0x000fea0003c00000 */
[----:B------:R-:W-:-:S07]  /*03a0*/  IMAD.MOV.U32 R9, RZ, RZ, R0 ;  /* 0x000000ffff097224 */ /* 0x000fce00078e0000 */
.L_x_45:
[----:B------:R-:W-:Y:S05]  /*03b0*/  BSYNC.RECONVERGENT B0 ;  /* 0x0000000000007941 */ /* 0x000fea0003800200 */
.L_x_44:
[----:B------:R-:W0:Y:S01]  /*03c0*/  LDC R10, c[0x0][0x398] ;  /* 0x0000e600ff0a7b82 */ /* 0x000e220000000800 */
[----:B------:R-:W-:Y:S01]  /*03d0*/  FADD R0, R9, -0.5 ;  /* 0xbf00000009007421 */ /* 0x000fe20000000000 */
[----:B------:R-:W-:Y:S01]  /*03e0*/  F2I.TRUNC.NTZ R11, R6 ;  /* 0x00000006000b7305 */ /* 0x000fe2000020f100 */
[----:B------:R-:W1:Y:S05]  /*03f0*/  LDCU UR5, c[0x0][0x3a0] ;  /* 0x00007400ff0577ac */ /* 0x000e6a0008000800 */
[----:B------:R-:W2:Y:S02]  /*0400*/  LDC.64 R2, c[0x0][0x390] ;  /* 0x0000e400ff027b82 */ /* 0x000ea40000000a00 */
[----:B------:R-:W3:Y:S06]  /*0410*/  F2I.TRUNC.NTZ R7, R0 ;  /* 0x0000000000077305 */ /* 0x000eec000020f100 */
[----:B------:R-:W4:Y:S01]  /*0420*/  LDC.64 R8, c[0x0][0x380] ;  /* 0x0000e000ff087b82 */ /* 0x000f220000000a00 */
[----:B0-----:R-:W-:-:S02]  /*0430*/  IADD3 R14, PT, PT, R10, -0x1, RZ ;  /* 0xffffffff0a0e7810 */ /* 0x001fc40007ffe0ff */
[C---:B---3--:R-:W-:Y:S02]  /*0440*/  ISETP.GE.AND P0, PT, R7.reuse, RZ, PT ;  /* 0x000000ff0700720c */ /* 0x048fe40003f06270 */
[----:B------:R-:W-:Y:S01]  /*0450*/  VIMNMX R7, PT, PT, R7, R14, PT ;  /* 0x0000000e07077248 */ /* 0x000fe20003fe0100 */
[----:B--2---:R-:W-:-:S03]  /*0460*/  VIADD R12, R3, 0xffffffff ;  /* 0xffffffff030c7836 */ /* 0x004fc60000000000 */
[----:B------:R-:W-:Y:S01]  /*0470*/  SEL R7, R7, RZ, P0 ;  /* 0x000000ff07077207 */ /* 0x000fe20000000000 */
[----:B------:R-:W-:Y:S01]  /*0480*/  IMAD R13, R3, UR4, RZ ;  /* 0x00000004030d7c24 */ /* 0x000fe2000f8e02ff */
[C---:B------:R-:W-:Y:S02]  /*0490*/  ISETP.GE.AND P0, PT, R11.reuse, RZ, PT ;  /* 0x000000ff0b00720c */ /* 0x040fe40003f06270 */
[----:B------:R-:W-:Y:S01]  /*04a0*/  VIMNMX R3, PT, PT, R11, R12, PT ;  /* 0x0000000c0b037248 */ /* 0x000fe20003fe0100 */
[----:B------:R-:W-:Y:S01]  /*04b0*/  IMAD R13, R13, R10, RZ ;  /* 0x0000000a0d0d7224 */ /* 0x000fe200078e02ff */
[C---:B------:R-:W-:Y:S02]  /*04c0*/  ISETP.GE.AND P1, PT, R7.reuse, -0x1, PT ;  /* 0xffffffff0700780c */ /* 0x040fe40003f26270 */
[----:B------:R-:W-:Y:S01]  /*04d0*/  VIADDMNMX R14, R7, 0x1, R14, PT ;  /* 0x00000001070e7846 */ /* 0x000fe2000380010e */
[----:B----4-:R-:W-:Y:S01]  /*04e0*/  IMAD.WIDE R8, R13, 0x4, R8 ;  /* 0x000000040d087825 */ /* 0x010fe200078e0208 */
[----:B------:R-:W-:-:S02]  /*04f0*/  SEL R3, R3, RZ, P0 ;  /* 0x000000ff03037207 */ /* 0x000fc40000000000 */
[----:B------:R-:W-:Y:S02]  /*0500*/  SEL R16, R14, RZ, P1 ;  /* 0x000000ff0e107207 */ /* 0x000fe40000800000 */
[C---:B------:R-:W-:Y:S01]  /*0510*/  ISETP.GE.AND P0, PT, R3.reuse, -0x1, PT ;  /* 0xffffffff0300780c */ /* 0x040fe20003f06270 */
[CC--:B------:R-:W-:Y:S01]  /*0520*/  IMAD R13, R3.reuse, R10.reuse, R7 ;  /* 0x0000000a030d7224 */ /* 0x0c0fe200078e0207 */
[C---:B------:R-:W-:Y:S01]  /*0530*/  VIADDMNMX R12, R3.reuse, 0x1, R12, PT ;  /* 0x00000001030c7846 */ /* 0x040fe2000380010c */
[----:B------:R-:W-:-:S03]  /*0540*/  IMAD R15, R3, R10, R16 ;  /* 0x0000000a030f7224 */ /* 0x000fc600078e0210 */
[----:B------:R-:W-:Y:S01]  /*0550*/  SEL R11, R12, RZ, P0 ;  /* 0x000000ff0c0b7207 */ /* 0x000fe20000000000 */
[----:B------:R-:W-:-:S04]  /*0560*/  IMAD.WIDE R14, R15, 0x4, R8 ;  /* 0x000000040f0e7825 */ /* 0x000fc800078e0208 */
[----:B------:R-:W-:Y:S02]  /*0570*/  IMAD.WIDE R12, R13, 0x4, R8 ;  /* 0x000000040d0c7825 */ /* 0x000fe400078e0208 */
[----:B------:R-:W2:Y:S02]  /*0580*/  LDG.E.CONSTANT R14, desc[UR6][R14.64] ;  /* 0x000000060e0e7981 */ /* 0x000ea4000c1e9900 */
[CC--:B------:R-:W-:Y:S02]  /*0590*/  IMAD R17, R11.reuse, R10.reuse, R7 ;  /* 0x0000000a0b117224 */ /* 0x0c0fe400078e0207 */
[----:B------:R-:W-:Y:S01]  /*05a0*/  IMAD R19, R11, R10, R16 ;  /* 0x0000000a0b137224 */ /* 0x000fe200078e0210 */
[----:B------:R0:W3:Y:S01]  /*05b0*/  LDG.E.CONSTANT R12, desc[UR6][R12.64] ;  /* 0x000000060c0c7981 */ /* 0x0000e2000c1e9900 */
[----:B------:R-:W-:-:S04]  /*05c0*/  IMAD.WIDE R10, R17, 0x4, R8 ;  /* 0x00000004110a7825 */ /* 0x000fc800078e0208 */
[----:B------:R-:W-:Y:S02]  /*05d0*/  IMAD.WIDE R16, R19, 0x4, R8 ;  /* 0x0000000413107825 */ /* 0x000fe400078e0208 */
[----:B------:R4:W5:Y:S01]  /*05e0*/  LDG.E.CONSTANT R10, desc[UR6][R10.64] ;  /* 0x000000060a0a7981 */ /* 0x000962000c1e9900 */
[----:B------:R-:W-:Y:S01]  /*05f0*/  I2FP.F32.S32 R3, R3 ;  /* 0x0000000300037245 */ /* 0x000fe20000201400 */
[----:B------:R-:W1:Y:S02]  /*0600*/  LDC.64 R8, c[0x0][0x388] ;  /* 0x0000e200ff087b82 */ /* 0x000e640000000a00 */
[----:B------:R-:W5:Y:S02]  /*0610*/  LDG.E.CONSTANT R16, desc[UR6][R16.64] ;  /* 0x0000000610107981 */ /* 0x000f64000c1e9900 */
[----:B------:R-:W-:Y:S01]  /*0620*/  FADD R3, R6, -R3 ;  /* 0x8000000306037221 */ /* 0x000fe20000000000 */
[----:B------:R-:W-:-:S03]  /*0630*/  I2FP.F32.S32 R7, R7 ;  /* 0x0000000700077245 */ /* 0x000fc60000201400 */
[----:B0-----:R-:W-:Y:S02]  /*0640*/  FADD R13, -R3, 1 ;  /* 0x3f800000030d7421 */ /* 0x001fe40000000100 */
[----:B------:R-:W-:-:S04]  /*0650*/  FADD R7, R0, -R7 ;  /* 0x8000000700077221 */ /* 0x000fc80000000000 */
[----:B----4-:R-:W-:Y:S01]  /*0660*/  FADD R11, -R7, 1 ;  /* 0x3f800000070b7421 */ /* 0x010fe20000000100 */
[----:B-1----:R-:W-:-:S04]  /*0670*/  IMAD R5, R5, UR5, R4 ;  /* 0x0000000505057c24 */ /* 0x002fc8000f8e0204 */
[----:B------:R-:W-:-:S04]  /*0680*/  IMAD R5, R5, R2, UR4 ;  /* 0x0000000405057e24 */ /* 0x000fc8000f8e0202 */
[----:B------:R-:W-:-:S04]  /*0690*/  IMAD.WIDE R8, R5, 0x4, R8 ;  /* 0x0000000405087825 */ /* 0x000fc800078e0208 */
[-C--:B--2---:R-:W-:Y:S01]  /*06a0*/  FMUL R14, R14, R13.reuse ;  /* 0x0000000d0e0e7220 */ /* 0x084fe20000400000 */
[----:B---3--:R-:W-:-:S03]  /*06b0*/  FMUL R12, R12, R13 ;  /* 0x0000000d0c0c7220 */ /* 0x008fc60000400000 */
[----:B------:R-:W-:-:S04]  /*06c0*/  FMUL R13, R7, R14 ;  /* 0x0000000e070d7220 */ /* 0x000fc80000400000 */
[----:B------:R-:W-:Y:S01]  /*06d0*/  FFMA R12, R12, R11, R13 ;  /* 0x0000000b0c0c7223 */ /* 0x000fe2000000000d */
[----:B-----5:R-:W-:-:S04]  /*06e0*/  FMUL R10, R3, R10 ;  /* 0x0000000a030a7220 */ /* 0x020fc80000400000 */
[----:B------:R-:W-:Y:S01]  /*06f0*/  FFMA R10, R11, R10, R12 ;  /* 0x0000000a0b0a7223 */ /* 0x000fe2000000000c */
[----:B------:R-:W-:-:S04]  /*0700*/  FMUL R16, R3, R16 ;  /* 0x0000001003107220 */ /* 0x000fc80000400000 */
[----:B------:R-:W-:-:S05]  /*0710*/  FFMA R7, R7, R16, R10 ;  /* 0x0000001007077223 */ /* 0x000fca000000000a */
[----:B------:R-:W-:Y:S01]  /*0720*/  STG.E desc[UR6][R8.64], R7 ;  /* 0x0000000708007986 */ /* 0x000fe2000c101906 */
[----:B------:R-:W-:Y:S05]  /*0730*/  EXIT ;  /* 0x000000000000794d */ /* 0x000fea0003800000 */
        .weak           $__internal_1_$__cuda_sm3x_div_rn_noftz_f32_slowpath
        .type           $__internal_1_$__cuda_sm3x_div_rn_noftz_f32_slowpath,@function
        .size           $__internal_1_$__cuda_sm3x_div_rn_noftz_f32_slowpath,(.L_x_59 - $__internal_1_$__cuda_sm3x_div_rn_noftz_f32_slowpath)
$__internal_1_$__cuda_sm3x_div_rn_noftz_f32_slowpath:
[----:B------:R-:W-:Y:S01]  /*0740*/  SHF.R.U32.HI R8, RZ, 0x17, R3 ;  /* 0x00000017ff087819 */ /* 0x000fe20000011603 */
[----:B------:R-:W-:Y:S01]  /*0750*/  BSSY.RECONVERGENT B1, `(.L_x_46) ;  /* 0x0000062000017945 */ /* 0x000fe20003800200 */
[----:B------:R-:W-:Y:S02]  /*0760*/  SHF.R.U32.HI R7, RZ, 0x17, R0 ;  /* 0x00000017ff077819 */ /* 0x000fe40000011600 */
[----:B------:R-:W-:Y:S02]  /*0770*/  LOP3.LUT R12, R8, 0xff, RZ, 0xc0, !PT ;  /* 0x000000ff080c7812 */ /* 0x000fe400078ec0ff */
[----:B------:R-:W-:-:S03]  /*0780*/  LOP3.LUT R10, R7, 0xff, RZ, 0xc0, !PT ;  /* 0x000000ff070a7812 */ /* 0x000fc600078ec0ff */
[----:B------:R-:W-:Y:S02]  /*0790*/  VIADD R9, R12, 0xffffffff ;  /* 0xffffffff0c097836 */ /* 0x000fe40000000000 */
[----:B------:R-:W-:-:S03]  /*07a0*/  VIADD R8, R10, 0xffffffff ;  /* 0xffffffff0a087836 */ /* 0x000fc60000000000 */
[----:B------:R-:W-:-:S04]  /*07b0*/  ISETP.GT.U32.AND P0, PT, R9, 0xfd, PT ;  /* 0x000000fd0900780c */ /* 0x000fc80003f04070 */
[----:B------:R-:W-:-:S13]  /*07c0*/  ISETP.GT.U32.OR P0, PT, R8, 0xfd, P0 ;  /* 0x000000fd0800780c */ /* 0x000fda0000704470 */
[----:B------:R-:W-:Y:S01]  /*07d0*/  @!P0 MOV R7, RZ ;  /* 0x000000ff00078202 */ /* 0x000fe20000000f00 */
[----:B------:R-:W-:Y:S06]  /*07e0*/  @!P0 BRA `(.L_x_47) ;  /* 0x00000000005c8947 */ /* 0x000fec0003800000 */
[----:B------:R-:W-:Y:S02]  /*07f0*/  FSETP.GTU.FTZ.AND P0, PT, |R0|, +INF , PT ;  /* 0x7f8000000000780b */ /* 0x000fe40003f1c200 */
[----:B------:R-:W-:-:S04]  /*0800*/  FSETP.GTU.FTZ.AND P1, PT, |R3|, +INF , PT ;  /* 0x7f8000000300780b */ /* 0x000fc80003f3c200 */
[----:B------:R-:W-:-:S13]  /*0810*/  PLOP3.LUT P0, PT, P0, P1, PT, 0xf8, 0x8f ;  /* 0x00000000008f781c */ /* 0x000fda0000703f70 */
[----:B------:R-:W-:Y:S05]  /*0820*/  @P0 BRA `(.L_x_48) ;  /* 0x00000004004c0947 */ /* 0x000fea0003800000 */
[----:B------:R-:W-:-:S13]  /*0830*/  LOP3.LUT P0, RZ, R3, 0x7fffffff, R0, 0xc8, !PT ;  /* 0x7fffffff03ff7812 */ /* 0x000fda000780c800 */
[----:B------:R-:W-:Y:S05]  /*0840*/  @!P0 BRA `(.L_x_49) ;  /* 0x00000004003c8947 */ /* 0x000fea0003800000 */
[C---:B------:R-:W-:Y:S02]  /*0850*/  FSETP.NEU.FTZ.AND P2, PT, |R0|.reuse, +INF , PT ;  /* 0x7f8000000000780b */ /* 0x040fe40003f5d200 */
[----:B------:R-:W-:Y:S02]  /*0860*/  FSETP.NEU.FTZ.AND P1, PT, |R3|, +INF , PT ;  /* 0x7f8000000300780b */ /* 0x000fe40003f3d200 */
[----:B------:R-:W-:-:S11]  /*0870*/  FSETP.NEU.FTZ.AND P0, PT, |R0|, +INF , PT ;  /* 0x7f8000000000780b */ /* 0x000fd60003f1d200 */
[----:B------:R-:W-:Y:S05]  /*0880*/  @!P1 BRA !P2, `(.L_x_49) ;  /* 0x00000004002c9947 */ /* 0x000fea0005000000 */
[----:B------:R-:W-:-:S04]  /*0890*/  LOP3.LUT P2, RZ, R0, 0x7fffffff, RZ, 0xc0, !PT ;  /* 0x7fffffff00ff7812 */ /* 0x000fc8000784c0ff */
[----:B------:R-:W-:-:S13]  /*08a0*/  PLOP3.LUT P1, PT, P1, P2, PT, 0x2f, 0xf2 ;  /* 0x0000000000f2781c */ /* 0x000fda0000f24577 */
[----:B------:R-:W-:Y:S05]  /*08b0*/  @P1 BRA `(.L_x_50) ;  /* 0x0000000400181947 */ /* 0x000fea0003800000 */
[----:B------:R-:W-:-:S04]  /*08c0*/  LOP3.LUT P1, RZ, R3, 0x7fffffff, RZ, 0xc0, !PT ;  /* 0x7fffffff03ff7812 */ /* 0x000fc8000782c0ff */
[----:B------:R-:W-:-:S13]  /*08d0*/  PLOP3.LUT P0, PT, P0, P1, PT, 0x2f, 0xf2 ;  /* 0x0000000000f2781c */ /* 0x000fda0000702577 */
[----:B------:R-:W-:Y:S05]  /*08e0*/  @P0 BRA `(.L_x_51) ;  /* 0x0000000400000947 */ /* 0x000fea0003800000 */
[----:B------:R-:W-:Y:S02]  /*08f0*/  ISETP.GE.AND P0, PT, R8, RZ, PT ;  /* 0x000000ff0800720c */ /* 0x000fe40003f06270 */
[----:B------:R-:W-:-:S11]  /*0900*/  ISETP.GE.AND P1, PT, R9, RZ, PT ;  /* 0x000000ff0900720c */ /* 0x000fd60003f26270 */
[----:B------:R-:W-:Y:S02]  /*0910*/  @P0 IMAD.MOV.U32 R7, RZ, RZ, RZ ;  /* 0x000000ffff070224 */ /* 0x000fe400078e00ff */
[----:B------:R-:W-:Y:S01]  /*0920*/  @!P0 FFMA R0, R0, 1.84467440737095516160e+19, RZ ;  /* 0x5f80000000008823 */ /* 0x000fe200000000ff */
[----:B------:R-:W-:Y:S02]  /*0930*/  @!P0 IMAD.MOV.U32 R7, RZ, RZ, -0x40 ;  /* 0xffffffc0ff078424 */ /* 0x000fe400078e00ff */
[----:B------:R-:W-:Y:S02]  /*0940*/  @!P1 FFMA R3, R3, 1.84467440737095516160e+19, RZ ;  /* 0x5f80000003039823 */ /* 0x000fe400000000ff */
[----:B------:R-:W-:-:S07]  /*0950*/  @!P1 VIADD R7, R7, 0x40 ;  /* 0x0000004007079836 */ /* 0x000fce0000000000 */
.L_x_47:
[----:B------:R-:W-:Y:S01]  /*0960*/  LEA R8, R12, 0xc0800000, 0x17 ;  /* 0xc08000000c087811 */ /* 0x000fe200078eb8ff */
[----:B------:R-:W-:Y:S03]  /*0970*/  BSSY.RECONVERGENT B2, `(.L_x_52) ;  /* 0x0000036000027945 */ /* 0x000fe60003800200 */
[----:B------:R-:W-:Y:S01]  /*0980*/  IADD3 R8, PT, PT, -R8, R3, RZ ;  /* 0x0000000308087210 */ /* 0x000fe20007ffe1ff */
[----:B------:R-:W-:-:S03]  /*0990*/  VIADD R3, R10, 0xffffff81 ;  /* 0xffffff810a037836 */ /* 0x000fc60000000000 */
[----:B------:R0:W1:Y:S01]  /*09a0*/  MUFU.RCP R9, R8 ;  /* 0x0000000800097308 */ /* 0x0000620000001000 */
[----:B------:R-:W-:Y:S01]  /*09b0*/  FADD.FTZ R11, -R8, -RZ ;  /* 0x800000ff080b7221 */ /* 0x000fe20000010100 */
[C---:B------:R-:W-:Y:S01]  /*09c0*/  IMAD R0, R3.reuse, -0x800000, R0 ;  /* 0xff80000003007824 */ /* 0x040fe200078e0200 */
[----:B0-----:R-:W-:-:S05]  /*09d0*/  IADD3 R8, PT, PT, R3, 0x7f, -R12 ;  /* 0x0000007f03087810 */ /* 0x001fca0007ffe80c */
[----:B------:R-:W-:Y:S02]  /*09e0*/  IMAD.IADD R8, R8, 0x1, R7 ;  /* 0x0000000108087824 */ /* 0x000fe400078e0207 */
[----:B-1----:R-:W-:-:S04]  /*09f0*/  FFMA R10, R9, R11, 1 ;  /* 0x3f800000090a7423 */ /* 0x002fc8000000000b */
[----:B------:R-:W-:-:S04]  /*0a00*/  FFMA R14, R9, R10, R9 ;  /* 0x0000000a090e7223 */ /* 0x000fc80000000009 */
[----:B------:R-:W-:-:S04]  /*0a10*/  FFMA R9, R0, R14, RZ ;  /* 0x0000000e00097223 */ /* 0x000fc800000000ff */
[----:B------:R-:W-:-:S04]  /*0a20*/  FFMA R10, R11, R9, R0 ;  /* 0x000000090b0a7223 */ /* 0x000fc80000000000 */
[----:B------:R-:W-:-:S04]  /*0a30*/  FFMA R9, R14, R10, R9 ;  /* 0x0000000a0e097223 */ /* 0x000fc80000000009 */
[----:B------:R-:W-:-:S04]  /*0a40*/  FFMA R10, R11, R9, R0 ;  /* 0x000000090b0a7223 */ /* 0x000fc80000000000 */
[----:B------:R-:W-:-:S05]  /*0a50*/  FFMA R0, R14, R10, R9 ;  /* 0x0000000a0e007223 */ /* 0x000fca0000000009 */
[----:B------:R-:W-:-:S04]  /*0a60*/  SHF.R.U32.HI R3, RZ, 0x17, R0 ;  /* 0x00000017ff037819 */ /* 0x000fc80000011600 */
[----:B------:R-:W-:-:S05]  /*0a70*/  LOP3.LUT R3, R3, 0xff, RZ, 0xc0, !PT ;  /* 0x000000ff03037812 */ /* 0x000fca00078ec0ff */
[----:B------:R-:W-:-:S05]  /*0a80*/  IMAD.IADD R11, R3, 0x1, R8 ;  /* 0x00000001030b7824 */ /* 0x000fca00078e0208 */
[----:B------:R-:W-:-:S04]  /*0a90*/  IADD3 R3, PT, PT, R11, -0x1, RZ ;  /* 0xffffffff0b037810 */ /* 0x000fc80007ffe0ff */
[----:B------:R-:W-:-:S13]  /*0aa0*/  ISETP.GE.U32.AND P0, PT, R3, 0xfe, PT ;  /* 0x000000fe0300780c */ /* 0x000fda0003f06070 */
[----:B------:R-:W-:Y:S05]  /*0ab0*/  @!P0 BRA `(.L_x_53) ;  /* 0x0000000000808947 */ /* 0x000fea0003800000 */
[----:B------:R-:W-:-:S13]  /*0ac0*/  ISETP.GT.AND P0, PT, R11, 0xfe, PT ;  /* 0x000000fe0b00780c */ /* 0x000fda0003f04270 */
[----:B------:R-:W-:Y:S05]  /*0ad0*/  @P0 BRA `(.L_x_54) ;  /* 0x00000000006c0947 */ /* 0x000fea0003800000 */
[----:B------:R-:W-:-:S13]  /*0ae0*/  ISETP.GE.AND P0, PT, R11, 0x1, PT ;  /* 0x000000010b00780c */ /* 0x000fda0003f06270 */
[----:B------:R-:W-:Y:S05]  /*0af0*/  @P0 BRA `(.L_x_55) ;  /* 0x0000000000740947 */ /* 0x000fea0003800000 */
[----:B------:R-:W-:Y:S02]  /*0b00*/  ISETP.GE.AND P0, PT, R11, -0x18, PT ;  /* 0xffffffe80b00780c */ /* 0x000fe40003f06270 */
[----:B------:R-:W-:-:S11]  /*0b10*/  LOP3.LUT R0, R0, 0x80000000, RZ, 0xc0, !PT ;  /* 0x8000000000007812 */ /* 0x000fd600078ec0ff */
[----:B------:R-:W-:Y:S05]  /*0b20*/  @!P0 BRA `(.L_x_55) ;  /* 0x0000000000688947 */ /* 0x000fea0003800000 */
[CCC-:B------:R-:W-:Y:S01]  /*0b30*/  FFMA.RZ R3, R14.reuse, R10.reuse, R9.reuse ;  /* 0x0000000a0e037223 */ /* 0x1c0fe2000000c009 */
[CCC-:B------:R-:W-:Y:S01]  /*0b40*/  FFMA.RM R8, R14.reuse, R10.reuse, R9.reuse ;  /* 0x0000000a0e087223 */ /* 0x1c0fe20000004009 */
[C---:B------:R-:W-:Y:S02]  /*0b50*/  ISETP.NE.AND P2, PT, R11.reuse, RZ, PT ;  /* 0x000000ff0b00720c */ /* 0x040fe40003f45270 */
[----:B------:R-:W-:Y:S02]  /*0b60*/  ISETP.NE.AND P1, PT, R11, RZ, PT ;  /* 0x000000ff0b00720c */ /* 0x000fe40003f25270 */
[----:B------:R-:W-:Y:S01]  /*0b70*/  LOP3.LUT R7, R3, 0x7fffff, RZ, 0xc0, !PT ;  /* 0x007fffff03077812 */ /* 0x000fe200078ec0ff */
[----:B------:R-:W-:Y:S01]  /*0b80*/  FFMA.RP R3, R14, R10, R9 ;  /* 0x0000000a0e037223 */ /* 0x000fe20000008009 */
[----:B------:R-:W-:Y:S02]  /*0b90*/  VIADD R10, R11, 0x20 ;  /* 0x000000200b0a7836 */ /* 0x000fe40000000000 */
[----:B------:R-:W-:Y:S01]  /*0ba0*/  LOP3.LUT R7, R7, 0x800000, RZ, 0xfc, !PT ;  /* 0x0080000007077812 */ /* 0x000fe200078efcff */
[----:B------:R-:W-:Y:S01]  /*0bb0*/  IMAD.MOV R9, RZ, RZ, -R11 ;  /* 0x000000ffff097224 */ /* 0x000fe200078e0a0b */
[----:B------:R-:W-:-:S02]  /*0bc0*/  FSETP.NEU.FTZ.AND P0, PT, R3, R8, PT ;  /* 0x000000080300720b */ /* 0x000fc40003f1d000 */
[----:B------:R-:W-:Y:S02]  /*0bd0*/  SHF.L.U32 R10, R7, R10, RZ ;  /* 0x0000000a070a7219 */ /* 0x000fe400000006ff */
[----:B------:R-:W-:Y:S02]  /*0be0*/  SEL R8, R9, RZ, P2 ;  /* 0x000000ff09087207 */ /* 0x000fe40001000000 */
[----:B------:R-:W-:Y:S02]  /*0bf0*/  ISETP.NE.AND P1, PT, R10, RZ, P1 ;  /* 0x000000ff0a00720c */ /* 0x000fe40000f25270 */
[----:B------:R-:W-:Y:S02]  /*0c00*/  SHF.R.U32.HI R8, RZ, R8, R7 ;  /* 0x00000008ff087219 */ /* 0x000fe40000011607 */
[----:B------:R-:W-:Y:S02]  /*0c10*/  PLOP3.LUT P0, PT, P0, P1, PT, 0xf8, 0x8f ;  /* 0x00000000008f781c */ /* 0x000fe40000703f70 */
[----:B------:R-:W-:-:S02]  /*0c20*/  SHF.R.U32.HI R10, RZ, 0x1, R8 ;  /* 0x00000001ff0a7819 */ /* 0x000fc40000011608 */
[----:B------:R-:W-:-:S04]  /*0c30*/  SEL R3, RZ, 0x1, !P0 ;  /* 0x00000001ff037807 */ /* 0x000fc80004000000 */
[----:B------:R-:W-:-:S04]  /*0c40*/  LOP3.LUT R3, R3, 0x1, R10, 0xf8, !PT ;  /* 0x0000000103037812 */ /* 0x000fc800078ef80a */
[----:B------:R-:W-:-:S05]  /*0c50*/  LOP3.LUT R3, R3, R8, RZ, 0xc0, !PT ;  /* 0x0000000803037212 */ /* 0x000fca00078ec0ff */
[----:B------:R-:W-:-:S05]  /*0c60*/  IMAD.IADD R3, R10, 0x1, R3 ;  /* 0x000000010a037824 */ /* 0x000fca00078e0203 */
[----:B------:R-:W-:Y:S01]  /*0c70*/  LOP3.LUT R0, R3, R0, RZ, 0xfc, !PT ;  /* 0x0000000003007212 */ /* 0x000fe200078efcff */
[----:B------:R-:W-:Y:S06]  /*0c80*/  BRA `(.L_x_55) ;  /* 0x0000000000107947 */ /* 0x000fec0003800000 */
.L_x_54:
[----:B------:R-:W-:-:S04]  /*0c90*/  LOP3.LUT R0, R0, 0x80000000, RZ, 0xc0, !PT ;  /* 0x8000000000007812 */ /* 0x000fc800078ec0ff */
[----:B------:R-:W-:Y:S01]  /*0ca0*/  LOP3.LUT R0, R0, 0x7f800000, RZ, 0xfc, !PT ;  /* 0x7f80000000007812 */ /* 0x000fe200078efcff */
[----:B------:R-:W-:Y:S06]  /*0cb0*/  BRA `(.L_x_55) ;  /* 0x0000000000047947 */ /* 0x000fec0003800000 */
.L_x_53:
[----:B------:R-:W-:-:S07]  /*0cc0*/  LEA R0, R8, R0, 0x17 ;  /* 0x0000000008007211 */ /* 0x000fce00078eb8ff */
.L_x_55:
[----:B------:R-:W-:Y:S05]  /*0cd0*/  BSYNC.RECONVERGENT B2 ;  /* 0x0000000000027941 */ /* 0x000fea0003800200 */
.L_x_52:
[----:B------:R-:W-:Y:S05]  /*0ce0*/  BRA `(.L_x_56) ;  /* 0x0000000000207947 */ /* 0x000fea0003800000 */
.L_x_51:
[----:B------:R-:W-:-:S04]  /*0cf0*/  LOP3.LUT R0, R3, 0x80000000, R0, 0x48, !PT ;  /* 0x8000000003007812 */ /* 0x000fc800078e4800 */
[----:B------:R-:W-:Y:S01]  /*0d00*/  LOP3.LUT R0, R0, 0x7f800000, RZ, 0xfc, !PT ;  /* 0x7f80000000007812 */ /* 0x000fe200078efcff */
[----:B------:R-:W-:Y:S06]  /*0d10*/  BRA `(.L_x_56) ;  /* 0x0000000000147947 */ /* 0x000fec0003800000 */
.L_x_50:
[----:B------:R-:W-:Y:S01]  /*0d20*/  LOP3.LUT R0, R3, 0x80000000, R0, 0x48, !PT ;  /* 0x8000000003007812 */ /* 0x000fe200078e4800 */
[----:B------:R-:W-:Y:S06]  /*0d30*/  BRA `(.L_x_56) ;  /* 0x00000000000c7947 */ /* 0x000fec0003800000 */
.L_x_49:
[----:B------:R-:W0:Y:S01]  /*0d40*/  MUFU.RSQ R0, -QNAN ;  /* 0xffc0000000007908 */ /* 0x000e220000001400 */
[----:B------:R-:W-:Y:S05]  /*0d50*/  BRA `(.L_x_56) ;  /* 0x0000000000047947 */ /* 0x000fea0003800000 */
.L_x_48:
[----:B------:R-:W-:-:S07]  /*0d60*/  FADD.FTZ R0, R0, R3 ;  /* 0x0000000300007221 */ /* 0x000fce0000010000 */
.L_x_56:
[----:B------:R-:W-:Y:S05]  /*0d70*/  BSYNC.RECONVERGENT B1 ;  /* 0x0000000000017941 */ /* 0x000fea0003800200 */
.L_x_46:
[----:B------:R-:W-:-:S04]  /*0d80*/  IMAD.MOV.U32 R3, RZ, RZ, 0x0 ;  /* 0x00000000ff037424 */ /* 0x000fc800078e00ff */
[----:B0-----:R-:W-:Y:S05]  /*0d90*/  RET.REL.NODEC R2 `(resizePrototypesKernel) ;  /* 0xfffffff002987950 */ /* 0x001fea0003c3ffff */
.L_x_57:
        /* <DEDUP_REMOVED lines=14> */
.L_x_59:


//--------------------- .nv.shared.reserved.0     --------------------------
	.section	.nv.shared.reserved.0,"aw",@nobits
	.weak		__nv_reservedSMEM_offset_0_alias
	.size		__nv_reservedSMEM_offset_0_alias, 0, 64
	.other		__nv_reservedSMEM_offset_0_alias,@"STO_CUDA_RESERVED_SHARED STV_DEFAULT"
__nv_reservedSMEM_offset_0_alias:
	.zero		0
	.zero		64


//--------------------- .nv.shared.laneFillKernel --------------------------
	.section	.nv.shared.laneFillKernel,"aw",@nobits
	.sectionflags	@""
	.align	4
.nv.shared.laneFillKernel:
	.zero		1032


//--------------------- .nv.constant0.erode5x5    --------------------------
	.section	.nv.constant0.erode5x5,"a",@progbits
	.sectionflags	@""
	.align	4
.nv.constant0.erode5x5:
	.zero		920


//--------------------- .nv.constant0.dilate5x5   --------------------------
	.section	.nv.constant0.dilate5x5,"a",@progbits
	.sectionflags	@""
	.align	4
.nv.constant0.dilate5x5:
	.zero		920


//--------------------- .nv.constant0.colourizeMasksKernel --------------------------
	.section	.nv.constant0.colourizeMasksKernel,"a",@progbits
	.sectionflags	@""
	.align	4
.nv.constant0.colourizeMasksKernel:
	.zero		932


//--------------------- .nv.constant0.buildLaneMasksKernel --------------------------
	.section	.nv.constant0.buildLaneMasksKernel,"a",@progbits
	.sectionflags	@""
	.align	4
.nv.constant0.buildLaneMasksKernel:
	.zero		944


//--------------------- .nv.constant0.rowMinMaxKernel --------------------------
	.section	.nv.constant0.rowMinMaxKernel,"a",@progbits
	.sectionflags	@""
	.align	4
.nv.constant0.rowMinMaxKernel:
	.zero		928


//--------------------- .nv.constant0.orReduceMasks --------------------------
	.section	.nv.constant0.orReduceMasks,"a",@progbits
	.sectionflags	@""
	.align	4
.nv.constant0.orReduceMasks:
	.zero		924


//--------------------- .nv.constant0.laneFillKernel --------------------------
	.section	.nv.constant0.laneFillKernel,"a",@progbits
	.sectionflags	@""
	.align	4
.nv.constant0.laneFillKernel:
	.zero		928


//--------------------- .nv.constant0.sigmoidThresholdKernel --------------------------
	.section	.nv.constant0.sigmoidThresholdKernel,"a",@progbits
	.sectionflags	@""
	.align	4
.nv.constant0.sigmoidThresholdKernel:
	.zero		920


//--------------------- .nv.constant0.resizePrototypesKernel --------------------------
	.section	.nv.constant0.resizePrototypesKernel,"a",@progbits
	.sectionflags	@""
	.align	4
.nv.constant0.resizePrototypesKernel:
	.zero		932


//--------------------- SYMBOLS --------------------------

	.type		.nv.reservedSmem.offset0,@object
	.size		.nv.reservedSmem.offset0,0x4
	.type		.nv.reservedSmem.cap,@object
	.size		.nv.reservedSmem.cap,0x4
